//
// Generated by NVIDIA NVVM Compiler
//
// Compiler Build ID: CL-36424714
// Cuda compilation tools, release 13.0, V13.0.88
// Based on NVVM 20.0.0
//

.version 9.0
.target sm_100
.address_size 64

	// .globl	_Z12setup_kernelP17curandStateXORWOW
.func  (.param .b64 func_retval0) __internal_accurate_pow
(
	.param .b64 __internal_accurate_pow_param_0
)
;
.global .align 4 .b8 precalc_xorwow_matrix[102400];
.global .align 4 .b8 precalc_xorwow_offset_matrix[102400];
.global .align 4 .b8 mrg32k3aM1[2304];
.global .align 4 .b8 mrg32k3aM2[2304];
.global .align 4 .b8 mrg32k3aM1SubSeq[2016];
.global .align 4 .b8 mrg32k3aM2SubSeq[2016];
.global .align 4 .b8 mrg32k3aM1Seq[2304];
.global .align 4 .b8 mrg32k3aM2Seq[2304];
.const .align 8 .b8 __cr_lgamma_table[72];
.extern .shared .align 16 .b8 sdata[];

.visible .entry _Z12setup_kernelP17curandStateXORWOW(
	.param .u64 .ptr .align 1 _Z12setup_kernelP17curandStateXORWOW_param_0
)
{
	.reg .pred 	%p<24>;
	.reg .b32 	%r<406>;
	.reg .b64 	%rd<18>;

	ld.param.u64 	%rd8, [_Z12setup_kernelP17curandStateXORWOW_param_0];
	cvta.to.global.u64 	%rd9, %rd8;
	mov.u32 	%r182, %tid.x;
	mov.u32 	%r183, %ctaid.x;
	shl.b32 	%r184, %r183, 6;
	add.s32 	%r185, %r184, %r182;
	cvt.s64.s32 	%rd17, %r185;
	mul.wide.s32 	%rd10, %r185, 48;
	add.s64 	%rd2, %rd9, %rd10;
	mov.b32 	%r186, 1593684748;
	mov.b32 	%r187, 832094735;
	st.global.v2.u32 	[%rd2], {%r187, %r186};
	mov.b32 	%r188, -123459836;
	mov.b32 	%r189, 1111207954;
	st.global.v2.u32 	[%rd2+8], {%r189, %r188};
	mov.b32 	%r190, 1476011280;
	mov.b32 	%r191, -589760388;
	st.global.v2.u32 	[%rd2+16], {%r191, %r190};
	setp.eq.s32 	%p1, %r185, 0;
	@%p1 bra 	$L__BB0_42;
	mov.b32 	%r312, 0;
	mov.u64 	%rd12, precalc_xorwow_matrix;
$L__BB0_2:
	and.b64  	%rd4, %rd17, 3;
	setp.eq.s64 	%p2, %rd4, 0;
	@%p2 bra 	$L__BB0_41;
	mul.wide.u32 	%rd11, %r312, 3200;
	add.s64 	%rd5, %rd12, %rd11;
	cvt.u32.u64 	%r2, %rd4;
	mov.b32 	%r313, 0;
$L__BB0_4:
	mov.b32 	%r326, 0;
	mov.u32 	%r327, %r326;
	mov.u32 	%r328, %r326;
	mov.u32 	%r329, %r326;
	mov.u32 	%r330, %r326;
	mov.u32 	%r319, %r326;
$L__BB0_5:
	mul.wide.u32 	%rd13, %r319, 4;
	add.s64 	%rd14, %rd2, %rd13;
	ld.global.u32 	%r10, [%rd14+4];
	shl.b32 	%r11, %r319, 5;
	mov.b32 	%r325, 0;
$L__BB0_6:
	.pragma "nounroll";
	shr.u32 	%r196, %r10, %r325;
	and.b32  	%r197, %r196, 1;
	setp.eq.b32 	%p3, %r197, 1;
	not.pred 	%p4, %p3;
	add.s32 	%r198, %r11, %r325;
	mul.lo.s32 	%r199, %r198, 5;
	mul.wide.u32 	%rd15, %r199, 4;
	add.s64 	%rd6, %rd5, %rd15;
	@%p4 bra 	$L__BB0_8;
	ld.global.u32 	%r200, [%rd6];
	xor.b32  	%r330, %r330, %r200;
	ld.global.u32 	%r201, [%rd6+4];
	xor.b32  	%r329, %r329, %r201;
	ld.global.u32 	%r202, [%rd6+8];
	xor.b32  	%r328, %r328, %r202;
	ld.global.u32 	%r203, [%rd6+12];
	xor.b32  	%r327, %r327, %r203;
	ld.global.u32 	%r204, [%rd6+16];
	xor.b32  	%r326, %r326, %r204;
$L__BB0_8:
	and.b32  	%r206, %r196, 2;
	setp.eq.s32 	%p5, %r206, 0;
	@%p5 bra 	$L__BB0_10;
	ld.global.u32 	%r207, [%rd6+20];
	xor.b32  	%r330, %r330, %r207;
	ld.global.u32 	%r208, [%rd6+24];
	xor.b32  	%r329, %r329, %r208;
	ld.global.u32 	%r209, [%rd6+28];
	xor.b32  	%r328, %r328, %r209;
	ld.global.u32 	%r210, [%rd6+32];
	xor.b32  	%r327, %r327, %r210;
	ld.global.u32 	%r211, [%rd6+36];
	xor.b32  	%r326, %r326, %r211;
$L__BB0_10:
	and.b32  	%r213, %r196, 4;
	setp.eq.s32 	%p6, %r213, 0;
	@%p6 bra 	$L__BB0_12;
	ld.global.u32 	%r214, [%rd6+40];
	xor.b32  	%r330, %r330, %r214;
	ld.global.u32 	%r215, [%rd6+44];
	xor.b32  	%r329, %r329, %r215;
	ld.global.u32 	%r216, [%rd6+48];
	xor.b32  	%r328, %r328, %r216;
	ld.global.u32 	%r217, [%rd6+52];
	xor.b32  	%r327, %r327, %r217;
	ld.global.u32 	%r218, [%rd6+56];
	xor.b32  	%r326, %r326, %r218;
$L__BB0_12:
	and.b32  	%r220, %r196, 8;
	setp.eq.s32 	%p7, %r220, 0;
	@%p7 bra 	$L__BB0_14;
	ld.global.u32 	%r221, [%rd6+60];
	xor.b32  	%r330, %r330, %r221;
	ld.global.u32 	%r222, [%rd6+64];
	xor.b32  	%r329, %r329, %r222;
	ld.global.u32 	%r223, [%rd6+68];
	xor.b32  	%r328, %r328, %r223;
	ld.global.u32 	%r224, [%rd6+72];
	xor.b32  	%r327, %r327, %r224;
	ld.global.u32 	%r225, [%rd6+76];
	xor.b32  	%r326, %r326, %r225;
$L__BB0_14:
	and.b32  	%r227, %r196, 16;
	setp.eq.s32 	%p8, %r227, 0;
	@%p8 bra 	$L__BB0_16;
	ld.global.u32 	%r228, [%rd6+80];
	xor.b32  	%r330, %r330, %r228;
	ld.global.u32 	%r229, [%rd6+84];
	xor.b32  	%r329, %r329, %r229;
	ld.global.u32 	%r230, [%rd6+88];
	xor.b32  	%r328, %r328, %r230;
	ld.global.u32 	%r231, [%rd6+92];
	xor.b32  	%r327, %r327, %r231;
	ld.global.u32 	%r232, [%rd6+96];
	xor.b32  	%r326, %r326, %r232;
$L__BB0_16:
	and.b32  	%r234, %r196, 32;
	setp.eq.s32 	%p9, %r234, 0;
	@%p9 bra 	$L__BB0_18;
	ld.global.u32 	%r235, [%rd6+100];
	xor.b32  	%r330, %r330, %r235;
	ld.global.u32 	%r236, [%rd6+104];
	xor.b32  	%r329, %r329, %r236;
	ld.global.u32 	%r237, [%rd6+108];
	xor.b32  	%r328, %r328, %r237;
	ld.global.u32 	%r238, [%rd6+112];
	xor.b32  	%r327, %r327, %r238;
	ld.global.u32 	%r239, [%rd6+116];
	xor.b32  	%r326, %r326, %r239;
$L__BB0_18:
	and.b32  	%r241, %r196, 64;
	setp.eq.s32 	%p10, %r241, 0;
	@%p10 bra 	$L__BB0_20;
	ld.global.u32 	%r242, [%rd6+120];
	xor.b32  	%r330, %r330, %r242;
	ld.global.u32 	%r243, [%rd6+124];
	xor.b32  	%r329, %r329, %r243;
	ld.global.u32 	%r244, [%rd6+128];
	xor.b32  	%r328, %r328, %r244;
	ld.global.u32 	%r245, [%rd6+132];
	xor.b32  	%r327, %r327, %r245;
	ld.global.u32 	%r246, [%rd6+136];
	xor.b32  	%r326, %r326, %r246;
$L__BB0_20:
	and.b32  	%r248, %r196, 128;
	setp.eq.s32 	%p11, %r248, 0;
	@%p11 bra 	$L__BB0_22;
	ld.global.u32 	%r249, [%rd6+140];
	xor.b32  	%r330, %r330, %r249;
	ld.global.u32 	%r250, [%rd6+144];
	xor.b32  	%r329, %r329, %r250;
	ld.global.u32 	%r251, [%rd6+148];
	xor.b32  	%r328, %r328, %r251;
	ld.global.u32 	%r252, [%rd6+152];
	xor.b32  	%r327, %r327, %r252;
	ld.global.u32 	%r253, [%rd6+156];
	xor.b32  	%r326, %r326, %r253;
$L__BB0_22:
	and.b32  	%r255, %r196, 256;
	setp.eq.s32 	%p12, %r255, 0;
	@%p12 bra 	$L__BB0_24;
	ld.global.u32 	%r256, [%rd6+160];
	xor.b32  	%r330, %r330, %r256;
	ld.global.u32 	%r257, [%rd6+164];
	xor.b32  	%r329, %r329, %r257;
	ld.global.u32 	%r258, [%rd6+168];
	xor.b32  	%r328, %r328, %r258;
	ld.global.u32 	%r259, [%rd6+172];
	xor.b32  	%r327, %r327, %r259;
	ld.global.u32 	%r260, [%rd6+176];
	xor.b32  	%r326, %r326, %r260;
$L__BB0_24:
	and.b32  	%r262, %r196, 512;
	setp.eq.s32 	%p13, %r262, 0;
	@%p13 bra 	$L__BB0_26;
	ld.global.u32 	%r263, [%rd6+180];
	xor.b32  	%r330, %r330, %r263;
	ld.global.u32 	%r264, [%rd6+184];
	xor.b32  	%r329, %r329, %r264;
	ld.global.u32 	%r265, [%rd6+188];
	xor.b32  	%r328, %r328, %r265;
	ld.global.u32 	%r266, [%rd6+192];
	xor.b32  	%r327, %r327, %r266;
	ld.global.u32 	%r267, [%rd6+196];
	xor.b32  	%r326, %r326, %r267;
$L__BB0_26:
	and.b32  	%r269, %r196, 1024;
	setp.eq.s32 	%p14, %r269, 0;
	@%p14 bra 	$L__BB0_28;
	ld.global.u32 	%r270, [%rd6+200];
	xor.b32  	%r330, %r330, %r270;
	ld.global.u32 	%r271, [%rd6+204];
	xor.b32  	%r329, %r329, %r271;
	ld.global.u32 	%r272, [%rd6+208];
	xor.b32  	%r328, %r328, %r272;
	ld.global.u32 	%r273, [%rd6+212];
	xor.b32  	%r327, %r327, %r273;
	ld.global.u32 	%r274, [%rd6+216];
	xor.b32  	%r326, %r326, %r274;
$L__BB0_28:
	and.b32  	%r276, %r196, 2048;
	setp.eq.s32 	%p15, %r276, 0;
	@%p15 bra 	$L__BB0_30;
	ld.global.u32 	%r277, [%rd6+220];
	xor.b32  	%r330, %r330, %r277;
	ld.global.u32 	%r278, [%rd6+224];
	xor.b32  	%r329, %r329, %r278;
	ld.global.u32 	%r279, [%rd6+228];
	xor.b32  	%r328, %r328, %r279;
	ld.global.u32 	%r280, [%rd6+232];
	xor.b32  	%r327, %r327, %r280;
	ld.global.u32 	%r281, [%rd6+236];
	xor.b32  	%r326, %r326, %r281;
$L__BB0_30:
	and.b32  	%r283, %r196, 4096;
	setp.eq.s32 	%p16, %r283, 0;
	@%p16 bra 	$L__BB0_32;
	ld.global.u32 	%r284, [%rd6+240];
	xor.b32  	%r330, %r330, %r284;
	ld.global.u32 	%r285, [%rd6+244];
	xor.b32  	%r329, %r329, %r285;
	ld.global.u32 	%r286, [%rd6+248];
	xor.b32  	%r328, %r328, %r286;
	ld.global.u32 	%r287, [%rd6+252];
	xor.b32  	%r327, %r327, %r287;
	ld.global.u32 	%r288, [%rd6+256];
	xor.b32  	%r326, %r326, %r288;
$L__BB0_32:
	and.b32  	%r290, %r196, 8192;
	setp.eq.s32 	%p17, %r290, 0;
	@%p17 bra 	$L__BB0_34;
	ld.global.u32 	%r291, [%rd6+260];
	xor.b32  	%r330, %r330, %r291;
	ld.global.u32 	%r292, [%rd6+264];
	xor.b32  	%r329, %r329, %r292;
	ld.global.u32 	%r293, [%rd6+268];
	xor.b32  	%r328, %r328, %r293;
	ld.global.u32 	%r294, [%rd6+272];
	xor.b32  	%r327, %r327, %r294;
	ld.global.u32 	%r295, [%rd6+276];
	xor.b32  	%r326, %r326, %r295;
$L__BB0_34:
	and.b32  	%r297, %r196, 16384;
	setp.eq.s32 	%p18, %r297, 0;
	@%p18 bra 	$L__BB0_36;
	ld.global.u32 	%r298, [%rd6+280];
	xor.b32  	%r330, %r330, %r298;
	ld.global.u32 	%r299, [%rd6+284];
	xor.b32  	%r329, %r329, %r299;
	ld.global.u32 	%r300, [%rd6+288];
	xor.b32  	%r328, %r328, %r300;
	ld.global.u32 	%r301, [%rd6+292];
	xor.b32  	%r327, %r327, %r301;
	ld.global.u32 	%r302, [%rd6+296];
	xor.b32  	%r326, %r326, %r302;
$L__BB0_36:
	and.b32  	%r304, %r196, 32768;
	setp.eq.s32 	%p19, %r304, 0;
	@%p19 bra 	$L__BB0_38;
	ld.global.u32 	%r305, [%rd6+300];
	xor.b32  	%r330, %r330, %r305;
	ld.global.u32 	%r306, [%rd6+304];
	xor.b32  	%r329, %r329, %r306;
	ld.global.u32 	%r307, [%rd6+308];
	xor.b32  	%r328, %r328, %r307;
	ld.global.u32 	%r308, [%rd6+312];
	xor.b32  	%r327, %r327, %r308;
	ld.global.u32 	%r309, [%rd6+316];
	xor.b32  	%r326, %r326, %r309;
$L__BB0_38:
	add.s32 	%r325, %r325, 16;
	setp.ne.s32 	%p20, %r325, 32;
	@%p20 bra 	$L__BB0_6;
	mad.lo.s32 	%r310, %r319, -31, %r11;
	add.s32 	%r319, %r310, 1;
	setp.ne.s32 	%p21, %r319, 5;
	@%p21 bra 	$L__BB0_5;
	st.global.u32 	[%rd2+4], %r330;
	st.global.u32 	[%rd2+8], %r329;
	st.global.u32 	[%rd2+12], %r328;
	st.global.u32 	[%rd2+16], %r327;
	st.global.u32 	[%rd2+20], %r326;
	add.s32 	%r313, %r313, 1;
	setp.lt.u32 	%p22, %r313, %r2;
	@%p22 bra 	$L__BB0_4;
$L__BB0_41:
	shr.u64 	%rd7, %rd17, 2;
	add.s32 	%r312, %r312, 1;
	setp.gt.u64 	%p23, %rd17, 3;
	mov.u64 	%rd17, %rd7;
	@%p23 bra 	$L__BB0_2;
$L__BB0_42:
	mov.b32 	%r311, 0;
	st.global.v2.u32 	[%rd2+24], {%r311, %r311};
	st.global.u32 	[%rd2+32], %r311;
	mov.b64 	%rd16, 0;
	st.global.u64 	[%rd2+40], %rd16;
	ret;

}
	// .globl	_Z23generate_uniform_kernelP17curandStateXORWOWiPi
.visible .entry _Z23generate_uniform_kernelP17curandStateXORWOWiPi(
	.param .u64 .ptr .align 1 _Z23generate_uniform_kernelP17curandStateXORWOWiPi_param_0,
	.param .u32 _Z23generate_uniform_kernelP17curandStateXORWOWiPi_param_1,
	.param .u64 .ptr .align 1 _Z23generate_uniform_kernelP17curandStateXORWOWiPi_param_2
)
{
	.reg .pred 	%p<19>;
	.reg .b32 	%r<105>;
	.reg .b32 	%f<23>;
	.reg .b64 	%rd<10>;
	.reg .b64 	%fd<32>;

	ld.param.u64 	%rd3, [_Z23generate_uniform_kernelP17curandStateXORWOWiPi_param_0];
	ld.param.u32 	%r35, [_Z23generate_uniform_kernelP17curandStateXORWOWiPi_param_1];
	cvta.to.global.u64 	%rd4, %rd3;
	mov.u32 	%r37, %tid.x;
	mov.u32 	%r38, %ctaid.x;
	shl.b32 	%r39, %r38, 6;
	add.s32 	%r1, %r39, %r37;
	mul.wide.s32 	%rd5, %r1, 48;
	add.s64 	%rd1, %rd4, %rd5;
	ld.global.v2.u32 	{%r2, %r102}, [%rd1];
	ld.global.v2.u32 	{%r101, %r100}, [%rd1+8];
	ld.global.v2.u32 	{%r99, %r98}, [%rd1+16];
	ld.global.v2.u32 	{%r8, %r9}, [%rd1+24];
	ld.global.f32 	%f1, [%rd1+32];
	ld.global.f64 	%fd1, [%rd1+40];
	setp.lt.s32 	%p2, %r35, 1;
	mov.b32 	%r104, 0;
	mov.u32 	%r103, %r2;
	@%p2 bra 	$L__BB1_3;
	mov.f64 	%fd2, 0d4000000000000000;
	{
	.reg .b32 %temp; 
	mov.b64 	{%temp, %r10}, %fd2;
	}
	and.b32  	%r41, %r10, 2146435072;
	setp.eq.s32 	%p3, %r41, 1062207488;
	and.b32  	%r42, %r10, 2147483647;
	setp.ne.s32 	%p4, %r42, 1071644672;
	and.pred  	%p1, %p3, %p4;
	mad.lo.s32 	%r103, %r35, 1087311, %r2;
	neg.s32 	%r91, %r35;
	add.s32 	%r90, %r2, 1087311;
	mov.b32 	%r104, 0;
	mov.u32 	%r93, %r100;
	mov.u32 	%r96, %r102;
	mov.u32 	%r97, %r101;
$L__BB1_2:
	mov.u32 	%r101, %r98;
	mov.u32 	%r102, %r99;
	setp.lt.s32 	%p5, %r10, 0;
	and.b32  	%r43, %r10, 2146435072;
	setp.eq.s32 	%p6, %r43, 1062207488;
	shr.u32 	%r44, %r96, 2;
	xor.b32  	%r45, %r44, %r96;
	shl.b32 	%r46, %r101, 4;
	shl.b32 	%r47, %r45, 1;
	xor.b32  	%r48, %r46, %r47;
	xor.b32  	%r49, %r48, %r101;
	xor.b32  	%r100, %r49, %r45;
	add.s32 	%r50, %r90, %r100;
	add.s32 	%r51, %r50, -724874;
	cvt.rn.f32.u32 	%f2, %r51;
	fma.rn.f32 	%f3, %f2, 0f2F800000, 0f2F000000;
	fma.rn.f32 	%f4, %f3, 0f40800000, 0fC0000000;
	shr.u32 	%r52, %r97, 2;
	xor.b32  	%r53, %r52, %r97;
	shl.b32 	%r54, %r100, 4;
	shl.b32 	%r55, %r53, 1;
	xor.b32  	%r56, %r55, %r54;
	xor.b32  	%r57, %r56, %r53;
	xor.b32  	%r99, %r57, %r100;
	add.s32 	%r58, %r90, %r99;
	add.s32 	%r59, %r58, -362437;
	cvt.rn.f32.u32 	%f5, %r59;
	fma.rn.f32 	%f6, %f5, 0f2F800000, 0f2F000000;
	fma.rn.f32 	%f7, %f6, 0f40800000, 0fC0000000;
	cvt.f64.f32 	%fd3, %f4;
	{
	.reg .b32 %temp; 
	mov.b64 	{%temp, %r60}, %fd3;
	}
	abs.f64 	%fd4, %fd3;
	{ // callseq 0, 0
	.param .b64 param0;
	st.param.f64 	[param0], %fd4;
	.param .b64 retval0;
	call.uni (retval0), 
	__internal_accurate_pow, 
	(
	param0
	);
	ld.param.f64 	%fd5, [retval0];
	} // callseq 0
	setp.lt.s32 	%p7, %r60, 0;
	neg.f64 	%fd7, %fd5;
	selp.f64 	%fd8, %fd7, %fd5, %p6;
	selp.f64 	%fd9, %fd8, %fd5, %p7;
	setp.eq.f32 	%p8, %f4, 0f00000000;
	selp.b32 	%r61, %r60, 0, %p6;
	or.b32  	%r62, %r61, 2146435072;
	selp.b32 	%r63, %r62, %r61, %p5;
	mov.b32 	%r64, 0;
	mov.b64 	%fd10, {%r64, %r63};
	selp.f64 	%fd11, %fd10, %fd9, %p8;
	add.f64 	%fd12, %fd3, 0d4000000000000000;
	{
	.reg .b32 %temp; 
	mov.b64 	{%temp, %r65}, %fd12;
	}
	and.b32  	%r66, %r65, 2146435072;
	setp.eq.s32 	%p9, %r66, 2146435072;
	setp.eq.f64 	%p10, %fd4, 0d7FF0000000000000;
	selp.b32 	%r67, 0, 2146435072, %p5;
	or.b32  	%r68, %r67, -2147483648;
	selp.b32 	%r69, %r68, %r67, %p1;
	selp.b32 	%r70, %r69, %r67, %p7;
	mov.b64 	%fd13, {%r64, %r70};
	selp.f64 	%fd14, %fd13, %fd11, %p9;
	selp.f64 	%fd15, %fd14, %fd11, %p10;
	setp.eq.f32 	%p11, %f4, 0f3F800000;
	selp.f64 	%fd16, 0d3FF0000000000000, %fd15, %p11;
	cvt.f64.f32 	%fd17, %f7;
	{
	.reg .b32 %temp; 
	mov.b64 	{%temp, %r71}, %fd17;
	}
	abs.f64 	%fd18, %fd17;
	{ // callseq 1, 0
	.param .b64 param0;
	st.param.f64 	[param0], %fd18;
	.param .b64 retval0;
	call.uni (retval0), 
	__internal_accurate_pow, 
	(
	param0
	);
	ld.param.f64 	%fd19, [retval0];
	} // callseq 1
	setp.lt.s32 	%p12, %r71, 0;
	neg.f64 	%fd21, %fd19;
	selp.f64 	%fd22, %fd21, %fd19, %p6;
	selp.f64 	%fd23, %fd22, %fd19, %p12;
	setp.eq.f32 	%p13, %f7, 0f00000000;
	selp.b32 	%r72, %r71, 0, %p6;
	or.b32  	%r73, %r72, 2146435072;
	selp.b32 	%r74, %r73, %r72, %p5;
	mov.b64 	%fd24, {%r64, %r74};
	selp.f64 	%fd25, %fd24, %fd23, %p13;
	add.f64 	%fd26, %fd17, 0d4000000000000000;
	{
	.reg .b32 %temp; 
	mov.b64 	{%temp, %r75}, %fd26;
	}
	and.b32  	%r76, %r75, 2146435072;
	setp.eq.s32 	%p14, %r76, 2146435072;
	setp.eq.f64 	%p15, %fd18, 0d7FF0000000000000;
	selp.b32 	%r77, %r69, %r67, %p12;
	mov.b64 	%fd27, {%r64, %r77};
	selp.f64 	%fd28, %fd27, %fd25, %p14;
	selp.f64 	%fd29, %fd28, %fd25, %p15;
	setp.eq.f32 	%p16, %f7, 0f3F800000;
	selp.f64 	%fd30, 0d3FF0000000000000, %fd29, %p16;
	add.f64 	%fd31, %fd16, %fd30;
	cvt.rn.f32.f64 	%f8, %fd31;
	shr.u32 	%r78, %r93, 2;
	xor.b32  	%r79, %r78, %r93;
	shl.b32 	%r80, %r99, 4;
	shl.b32 	%r81, %r79, 1;
	xor.b32  	%r82, %r81, %r80;
	xor.b32  	%r83, %r82, %r79;
	xor.b32  	%r98, %r83, %r99;
	add.s32 	%r84, %r90, %r98;
	cvt.rn.f32.u32 	%f9, %r84;
	fma.rn.f32 	%f10, %f9, 0f2F800000, 0f2F000000;
	fma.rn.f32 	%f11, %f8, 0fBBBB989D, 0f3F000000;
	cvt.sat.f32.f32 	%f12, %f11;
	mov.f32 	%f13, 0f4B400001;
	mov.f32 	%f14, 0f437C0000;
	fma.rm.f32 	%f15, %f12, %f14, %f13;
	add.f32 	%f16, %f15, 0fCB40007F;
	neg.f32 	%f17, %f16;
	fma.rn.f32 	%f18, %f8, 0fBFB8AA3B, %f17;
	fma.rn.f32 	%f19, %f8, 0fB2A57060, %f18;
	mov.b32 	%r85, %f15;
	shl.b32 	%r86, %r85, 23;
	mov.b32 	%f20, %r86;
	ex2.approx.ftz.f32 	%f21, %f19;
	mul.f32 	%f22, %f21, %f20;
	setp.lt.f32 	%p17, %f10, %f22;
	selp.u32 	%r87, 1, 0, %p17;
	add.s32 	%r104, %r104, %r87;
	add.s32 	%r91, %r91, 1;
	setp.ne.s32 	%p18, %r91, 0;
	add.s32 	%r90, %r90, 1087311;
	mov.u32 	%r93, %r100;
	mov.u32 	%r96, %r102;
	mov.u32 	%r97, %r101;
	@%p18 bra 	$L__BB1_2;
$L__BB1_3:
	ld.param.u64 	%rd9, [_Z23generate_uniform_kernelP17curandStateXORWOWiPi_param_2];
	cvta.to.global.u64 	%rd6, %rd9;
	st.global.v2.u32 	[%rd1], {%r103, %r102};
	st.global.v2.u32 	[%rd1+8], {%r101, %r100};
	st.global.v2.u32 	[%rd1+16], {%r99, %r98};
	st.global.v2.u32 	[%rd1+24], {%r8, %r9};
	st.global.f32 	[%rd1+32], %f1;
	st.global.f64 	[%rd1+40], %fd1;
	mul.wide.s32 	%rd7, %r1, 4;
	add.s64 	%rd8, %rd6, %rd7;
	ld.global.u32 	%r88, [%rd8];
	add.s32 	%r89, %r88, %r104;
	st.global.u32 	[%rd8], %r89;
	ret;

}
	// .globl	_Z12shmem_reducePiS_
.visible .entry _Z12shmem_reducePiS_(
	.param .u64 .ptr .align 1 _Z12shmem_reducePiS__param_0,
	.param .u64 .ptr .align 1 _Z12shmem_reducePiS__param_1
)
{
	.reg .pred 	%p<5>;
	.reg .b32 	%r<18>;
	.reg .b64 	%rd<9>;

	ld.param.u64 	%rd1, [_Z12shmem_reducePiS__param_0];
	ld.param.u64 	%rd2, [_Z12shmem_reducePiS__param_1];
	cvta.to.global.u64 	%rd3, %rd2;
	mov.u32 	%r1, %tid.x;
	mov.u32 	%r17, %ntid.x;
	mov.u32 	%r3, %ctaid.x;
	mad.lo.s32 	%r7, %r17, %r3, %r1;
	mul.wide.s32 	%rd4, %r7, 4;
	add.s64 	%rd5, %rd3, %rd4;
	ld.global.u32 	%r8, [%rd5];
	shl.b32 	%r9, %r1, 2;
	mov.u32 	%r10, sdata;
	add.s32 	%r4, %r10, %r9;
	st.shared.u32 	[%r4], %r8;
	setp.lt.u32 	%p1, %r17, 2;
	@%p1 bra 	$L__BB2_4;
$L__BB2_1:
	shr.u32 	%r6, %r17, 1;
	setp.ge.u32 	%p2, %r1, %r6;
	@%p2 bra 	$L__BB2_3;
	shl.b32 	%r11, %r6, 2;
	add.s32 	%r12, %r4, %r11;
	ld.shared.u32 	%r13, [%r12];
	ld.shared.u32 	%r14, [%r4];
	add.s32 	%r15, %r14, %r13;
	st.shared.u32 	[%r4], %r15;
$L__BB2_3:
	bar.sync 	0;
	setp.gt.u32 	%p3, %r17, 3;
	mov.u32 	%r17, %r6;
	@%p3 bra 	$L__BB2_1;
$L__BB2_4:
	setp.ne.s32 	%p4, %r1, 0;
	@%p4 bra 	$L__BB2_6;
	ld.shared.u32 	%r16, [sdata];
	cvta.to.global.u64 	%rd6, %rd1;
	mul.wide.u32 	%rd7, %r3, 4;
	add.s64 	%rd8, %rd6, %rd7;
	st.global.u32 	[%rd8], %r16;
$L__BB2_6:
	ret;

}
.func  (.param .b64 func_retval0) __internal_accurate_pow(
	.param .b64 __internal_accurate_pow_param_0
)
{
	.reg .pred 	%p<8>;
	.reg .b32 	%r<49>;
	.reg .b32 	%f<3>;
	.reg .b64 	%fd<109>;

	ld.param.f64 	%fd10, [__internal_accurate_pow_param_0];
	{
	.reg .b32 %temp; 
	mov.b64 	{%temp, %r46}, %fd10;
	}
	{
	.reg .b32 %temp; 
	mov.b64 	{%r45, %temp}, %fd10;
	}
	shr.u32 	%r47, %r46, 20;
	setp.gt.u32 	%p1, %r46, 1048575;
	@%p1 bra 	$L__BB3_2;
	mul.f64 	%fd11, %fd10, 0d4350000000000000;
	{
	.reg .b32 %temp; 
	mov.b64 	{%temp, %r46}, %fd11;
	}
	{
	.reg .b32 %temp; 
	mov.b64 	{%r45, %temp}, %fd11;
	}
	shr.u32 	%r16, %r46, 20;
	add.s32 	%r47, %r16, -54;
$L__BB3_2:
	add.s32 	%r48, %r47, -1023;
	and.b32  	%r17, %r46, -2146435073;
	or.b32  	%r18, %r17, 1072693248;
	mov.b64 	%fd107, {%r45, %r18};
	setp.lt.u32 	%p2, %r18, 1073127583;
	@%p2 bra 	$L__BB3_4;
	{
	.reg .b32 %temp; 
	mov.b64 	{%r19, %temp}, %fd107;
	}
	{
	.reg .b32 %temp; 
	mov.b64 	{%temp, %r20}, %fd107;
	}
	add.s32 	%r21, %r20, -1048576;
	mov.b64 	%fd107, {%r19, %r21};
	add.s32 	%r48, %r47, -1022;
$L__BB3_4:
	add.f64 	%fd12, %fd107, 0dBFF0000000000000;
	add.f64 	%fd13, %fd107, 0d3FF0000000000000;
	rcp.approx.ftz.f64 	%fd14, %fd13;
	neg.f64 	%fd15, %fd13;
	fma.rn.f64 	%fd16, %fd15, %fd14, 0d3FF0000000000000;
	fma.rn.f64 	%fd17, %fd16, %fd16, %fd16;
	fma.rn.f64 	%fd18, %fd17, %fd14, %fd14;
	mul.f64 	%fd19, %fd12, %fd18;
	fma.rn.f64 	%fd20, %fd12, %fd18, %fd19;
	mul.f64 	%fd21, %fd20, %fd20;
	fma.rn.f64 	%fd22, %fd21, 0d3EB0F5FF7D2CAFE2, 0d3ED0F5D241AD3B5A;
	fma.rn.f64 	%fd23, %fd22, %fd21, 0d3EF3B20A75488A3F;
	fma.rn.f64 	%fd24, %fd23, %fd21, 0d3F1745CDE4FAECD5;
	fma.rn.f64 	%fd25, %fd24, %fd21, 0d3F3C71C7258A578B;
	fma.rn.f64 	%fd26, %fd25, %fd21, 0d3F6249249242B910;
	fma.rn.f64 	%fd27, %fd26, %fd21, 0d3F89999999999DFB;
	sub.f64 	%fd28, %fd12, %fd20;
	add.f64 	%fd29, %fd28, %fd28;
	neg.f64 	%fd30, %fd20;
	fma.rn.f64 	%fd31, %fd30, %fd12, %fd29;
	mul.f64 	%fd32, %fd18, %fd31;
	fma.rn.f64 	%fd33, %fd21, %fd27, 0d3FB5555555555555;
	mov.f64 	%fd34, 0d3FB5555555555555;
	sub.f64 	%fd35, %fd34, %fd33;
	fma.rn.f64 	%fd36, %fd21, %fd27, %fd35;
	add.f64 	%fd37, %fd36, 0dBC46A4CB00B9E7B0;
	add.f64 	%fd38, %fd33, %fd37;
	sub.f64 	%fd39, %fd33, %fd38;
	add.f64 	%fd40, %fd37, %fd39;
	mul.rn.f64 	%fd41, %fd20, %fd20;
	neg.f64 	%fd42, %fd41;
	fma.rn.f64 	%fd43, %fd20, %fd20, %fd42;
	{
	.reg .b32 %temp; 
	mov.b64 	{%r22, %temp}, %fd32;
	}
	{
	.reg .b32 %temp; 
	mov.b64 	{%temp, %r23}, %fd32;
	}
	add.s32 	%r24, %r23, 1048576;
	mov.b64 	%fd44, {%r22, %r24};
	fma.rn.f64 	%fd45, %fd20, %fd44, %fd43;
	mul.rn.f64 	%fd46, %fd41, %fd20;
	neg.f64 	%fd47, %fd46;
	fma.rn.f64 	%fd48, %fd41, %fd20, %fd47;
	fma.rn.f64 	%fd49, %fd41, %fd32, %fd48;
	fma.rn.f64 	%fd50, %fd45, %fd20, %fd49;
	mul.rn.f64 	%fd51, %fd38, %fd46;
	neg.f64 	%fd52, %fd51;
	fma.rn.f64 	%fd53, %fd38, %fd46, %fd52;
	fma.rn.f64 	%fd54, %fd38, %fd50, %fd53;
	fma.rn.f64 	%fd55, %fd40, %fd46, %fd54;
	add.f64 	%fd56, %fd51, %fd55;
	sub.f64 	%fd57, %fd51, %fd56;
	add.f64 	%fd58, %fd55, %fd57;
	add.f64 	%fd59, %fd20, %fd56;
	sub.f64 	%fd60, %fd20, %fd59;
	add.f64 	%fd61, %fd56, %fd60;
	add.f64 	%fd62, %fd58, %fd61;
	add.f64 	%fd63, %fd32, %fd62;
	add.f64 	%fd64, %fd59, %fd63;
	sub.f64 	%fd65, %fd59, %fd64;
	add.f64 	%fd66, %fd63, %fd65;
	xor.b32  	%r25, %r48, -2147483648;
	mov.b32 	%r26, 1127219200;
	mov.b64 	%fd67, {%r25, %r26};
	mov.b32 	%r27, -2147483648;
	mov.b64 	%fd68, {%r27, %r26};
	sub.f64 	%fd69, %fd67, %fd68;
	fma.rn.f64 	%fd70, %fd69, 0d3FE62E42FEFA39EF, %fd64;
	fma.rn.f64 	%fd71, %fd69, 0dBFE62E42FEFA39EF, %fd70;
	sub.f64 	%fd72, %fd71, %fd64;
	sub.f64 	%fd73, %fd66, %fd72;
	fma.rn.f64 	%fd74, %fd69, 0d3C7ABC9E3B39803F, %fd73;
	add.f64 	%fd75, %fd70, %fd74;
	sub.f64 	%fd76, %fd70, %fd75;
	add.f64 	%fd77, %fd74, %fd76;
	mov.f64 	%fd78, 0d4000000000000000;
	{
	.reg .b32 %temp; 
	mov.b64 	{%temp, %r28}, %fd78;
	}
	{
	.reg .b32 %temp; 
	mov.b64 	{%r29, %temp}, %fd78;
	}
	shl.b32 	%r30, %r28, 1;
	setp.gt.u32 	%p3, %r30, -33554433;
	and.b32  	%r31, %r28, -15728641;
	selp.b32 	%r32, %r31, %r28, %p3;
	mov.b64 	%fd79, {%r29, %r32};
	mul.rn.f64 	%fd80, %fd75, %fd79;
	neg.f64 	%fd81, %fd80;
	fma.rn.f64 	%fd82, %fd75, %fd79, %fd81;
	fma.rn.f64 	%fd83, %fd77, %fd79, %fd82;
	add.f64 	%fd4, %fd80, %fd83;
	sub.f64 	%fd84, %fd80, %fd4;
	add.f64 	%fd5, %fd83, %fd84;
	fma.rn.f64 	%fd85, %fd4, 0d3FF71547652B82FE, 0d4338000000000000;
	{
	.reg .b32 %temp; 
	mov.b64 	{%r13, %temp}, %fd85;
	}
	mov.f64 	%fd86, 0dC338000000000000;
	add.rn.f64 	%fd87, %fd85, %fd86;
	fma.rn.f64 	%fd88, %fd87, 0dBFE62E42FEFA39EF, %fd4;
	fma.rn.f64 	%fd89, %fd87, 0dBC7ABC9E3B39803F, %fd88;
	fma.rn.f64 	%fd90, %fd89, 0d3E5ADE1569CE2BDF, 0d3E928AF3FCA213EA;
	fma.rn.f64 	%fd91, %fd90, %fd89, 0d3EC71DEE62401315;
	fma.rn.f64 	%fd92, %fd91, %fd89, 0d3EFA01997C89EB71;
	fma.rn.f64 	%fd93, %fd92, %fd89, 0d3F2A01A014761F65;
	fma.rn.f64 	%fd94, %fd93, %fd89, 0d3F56C16C1852B7AF;
	fma.rn.f64 	%fd95, %fd94, %fd89, 0d3F81111111122322;
	fma.rn.f64 	%fd96, %fd95, %fd89, 0d3FA55555555502A1;
	fma.rn.f64 	%fd97, %fd96, %fd89, 0d3FC5555555555511;
	fma.rn.f64 	%fd98, %fd97, %fd89, 0d3FE000000000000B;
	fma.rn.f64 	%fd99, %fd98, %fd89, 0d3FF0000000000000;
	fma.rn.f64 	%fd100, %fd99, %fd89, 0d3FF0000000000000;
	{
	.reg .b32 %temp; 
	mov.b64 	{%r14, %temp}, %fd100;
	}
	{
	.reg .b32 %temp; 
	mov.b64 	{%temp, %r15}, %fd100;
	}
	shl.b32 	%r33, %r13, 20;
	add.s32 	%r34, %r33, %r15;
	mov.b64 	%fd108, {%r14, %r34};
	{
	.reg .b32 %temp; 
	mov.b64 	{%temp, %r35}, %fd4;
	}
	mov.b32 	%f2, %r35;
	abs.f32 	%f1, %f2;
	setp.lt.f32 	%p4, %f1, 0f4086232B;
	@%p4 bra 	$L__BB3_7;
	setp.lt.f64 	%p5, %fd4, 0d0000000000000000;
	add.f64 	%fd101, %fd4, 0d7FF0000000000000;
	selp.f64 	%fd108, 0d0000000000000000, %fd101, %p5;
	setp.geu.f32 	%p6, %f1, 0f40874800;
	@%p6 bra 	$L__BB3_7;
	shr.u32 	%r36, %r13, 31;
	add.s32 	%r37, %r13, %r36;
	shr.s32 	%r38, %r37, 1;
	shl.b32 	%r39, %r38, 20;
	add.s32 	%r40, %r15, %r39;
	mov.b64 	%fd102, {%r14, %r40};
	sub.s32 	%r41, %r13, %r38;
	shl.b32 	%r42, %r41, 20;
	add.s32 	%r43, %r42, 1072693248;
	mov.b32 	%r44, 0;
	mov.b64 	%fd103, {%r44, %r43};
	mul.f64 	%fd108, %fd103, %fd102;
$L__BB3_7:
	abs.f64 	%fd104, %fd108;
	setp.eq.f64 	%p7, %fd104, 0d7FF0000000000000;
	fma.rn.f64 	%fd105, %fd108, %fd5, %fd108;
	selp.f64 	%fd106, %fd108, %fd105, %p7;
	st.param.f64 	[func_retval0], %fd106;
	ret;

}


// ===== COMPILED SASS (sm_100) =====

	.target	sm_100

	.elftype	@"ET_EXEC"


//--------------------- .note.nv.tkinfo           --------------------------
	.section	.note.nv.tkinfo,"",@"SHT_NOTE"
	.sectionflags	@"SHF_NOTE_NV_TKINFO"
	.tkinfo
        /*0018*/ 	.word	0x00000002
        /*0030*/ 	.string	""
        /*0030*/ 	.string	"ptxas"
        /*0030*/ 	.string	"Cuda compilation tools, release 13.0, V13.0.88"
        /*0030*/ 	.string	"Build cuda_13.0.r13.0/compiler.36424714_0"
        /*0030*/ 	.string	"-arch sm_100 -m 64 "



//--------------------- .note.nv.cuinfo           --------------------------
	.section	.note.nv.cuinfo,"",@"SHT_NOTE"
	.sectionflags	@"SHF_NOTE_NV_CUINFO"
        /*0018*/ 	.short	0x0002
        /*001a*/ 	.short	0x0064
        /*001c*/ 	.short	0x0082
	.zero		2


//--------------------- .nv.info                  --------------------------
	.section	.nv.info,"",@"SHT_CUDA_INFO"
	.align	4


	//----- nvinfo : EIATTR_REGCOUNT
	.align		4
        /*0000*/ 	.byte	0x04, 0x2f
        /*0002*/ 	.short	(.L_10 - .L_9)
	.align		4
.L_9:
        /*0004*/ 	.word	index@(_Z12setup_kernelP17curandStateXORWOW)
        /*0008*/ 	.word	0x00000020


	//----- nvinfo : EIATTR_FRAME_SIZE
	.align		4
.L_10:
        /*000c*/ 	.byte	0x04, 0x11
        /*000e*/ 	.short	(.L_12 - .L_11)
	.align		4
.L_11:
        /*0010*/ 	.word	index@(_Z12setup_kernelP17curandStateXORWOW)
        /*0014*/ 	.word	0x00000000


	//----- nvinfo : EIATTR_REGCOUNT
	.align		4
.L_12:
        /*0018*/ 	.byte	0x04, 0x2f
        /*001a*/ 	.short	(.L_14 - .L_13)
	.align		4
.L_13:
        /*001c*/ 	.word	index@(_Z23generate_uniform_kernelP17curandStateXORWOWiPi)
        /*0020*/ 	.word	0x0000002f


	//----- nvinfo : EIATTR_FRAME_SIZE
	.align		4
.L_14:
        /*0024*/ 	.byte	0x04, 0x11
        /*0026*/ 	.short	(.L_16 - .L_15)
	.align		4
.L_15:
        /*0028*/ 	.word	index@($_Z23generate_uniform_kernelP17curandStateXORWOWiPi$__internal_accurate_pow)
        /*002c*/ 	.word	0x00000000


	//----- nvinfo : EIATTR_FRAME_SIZE
	.align		4
.L_16:
        /*0030*/ 	.byte	0x04, 0x11
        /*0032*/ 	.short	(.L_18 - .L_17)
	.align		4
.L_17:
        /*0034*/ 	.word	index@(_Z23generate_uniform_kernelP17curandStateXORWOWiPi)
        /*0038*/ 	.word	0x00000000


	//----- nvinfo : EIATTR_REGCOUNT
	.align		4
.L_18:
        /*003c*/ 	.byte	0x04, 0x2f
        /*003e*/ 	.short	(.L_20 - .L_19)
	.align		4
.L_19:
        /*0040*/ 	.word	index@(_Z12shmem_reducePiS_)
        /*0044*/ 	.word	0x0000000b


	//----- nvinfo : EIATTR_FRAME_SIZE
	.align		4
.L_20:
        /*0048*/ 	.byte	0x04, 0x11
        /*004a*/ 	.short	(.L_22 - .L_21)
	.align		4
.L_21:
        /*004c*/ 	.word	index@(_Z12shmem_reducePiS_)
        /*0050*/ 	.word	0x00000000


	//----- nvinfo : EIATTR_MIN_STACK_SIZE
	.align		4
.L_22:
        /*0054*/ 	.byte	0x04, 0x12
        /*0056*/ 	.short	(.L_24 - .L_23)
	.align		4
.L_23:
        /*0058*/ 	.word	index@(_Z12shmem_reducePiS_)
        /*005c*/ 	.word	0x00000000


	//----- nvinfo : EIATTR_MIN_STACK_SIZE
	.align		4
.L_24:
        /*0060*/ 	.byte	0x04, 0x12
        /*0062*/ 	.short	(.L_26 - .L_25)
	.align		4
.L_25:
        /*0064*/ 	.word	index@(_Z23generate_uniform_kernelP17curandStateXORWOWiPi)
        /*0068*/ 	.word	0x00000000


	//----- nvinfo : EIATTR_MIN_STACK_SIZE
	.align		4
.L_26:
        /*006c*/ 	.byte	0x04, 0x12
        /*006e*/ 	.short	(.L_28 - .L_27)
	.align		4
.L_27:
        /*0070*/ 	.word	index@(_Z12setup_kernelP17curandStateXORWOW)
        /*0074*/ 	.word	0x00000000
.L_28:


//--------------------- .nv.compat                --------------------------
	.section	.nv.compat,"",@"SHT_CUDA_COMPAT_INFO"
	.align	4
        /*0000*/ 	.byte	0x02, 0x09, 0x00, 0x00, 0x02, 0x02, 0x01, 0x00, 0x02, 0x05, 0x05, 0x00, 0x03, 0x07, 0x01, 0x01
        /*0010*/ 	.byte	0x02, 0x03, 0x00, 0x00, 0x02, 0x06, 0x01, 0x00, 0x04, 0x0b, 0x08, 0x00, 0x01, 0x00, 0x00, 0x00
        /*0020*/ 	.byte	0x00, 0x00, 0x00, 0x00


//--------------------- .nv.info._Z12shmem_reducePiS_ --------------------------
	.section	.nv.info._Z12shmem_reducePiS_,"",@"SHT_CUDA_INFO"
	.sectionflags	@""
	.align	4


	//----- nvinfo : EIATTR_CUDA_API_VERSION
	.align		4
        /*0000*/ 	.byte	0x04, 0x37
        /*0002*/ 	.short	(.L_30 - .L_29)
.L_29:
        /*0004*/ 	.word	0x00000082


	//----- nvinfo : EIATTR_KPARAM_INFO
	.align		4
.L_30:
        /*0008*/ 	.byte	0x04, 0x17
        /*000a*/ 	.short	(.L_32 - .L_31)
.L_31:
        /*000c*/ 	.word	0x00000000
        /*0010*/ 	.short	0x0001
        /*0012*/ 	.short	0x0008
        /*0014*/ 	.byte	0x00, 0xf5, 0x21, 0x00


	//----- nvinfo : EIATTR_KPARAM_INFO
	.align		4
.L_32:
        /*0018*/ 	.byte	0x04, 0x17
        /*001a*/ 	.short	(.L_34 - .L_33)
.L_33:
        /*001c*/ 	.word	0x00000000
        /*0020*/ 	.short	0x0000
        /*0022*/ 	.short	0x0000
        /*0024*/ 	.byte	0x00, 0xf5, 0x21, 0x00


	//----- nvinfo : EIATTR_SPARSE_MMA_MASK
	.align		4
.L_34:
        /*0028*/ 	.byte	0x03, 0x50
        /*002a*/ 	.short	0x0000


	//----- nvinfo : EIATTR_MAXREG_COUNT
	.align		4
        /*002c*/ 	.byte	0x03, 0x1b
        /*002e*/ 	.short	0x00ff


	//----- nvinfo : EIATTR_NUM_BARRIERS
	.align		4
        /*0030*/ 	.byte	0x02, 0x4c
        /*0032*/ 	.byte	0x01
	.zero		1


	//----- nvinfo : EIATTR_MERCURY_ISA_VERSION
	.align		4
        /*0034*/ 	.byte	0x03, 0x5f
        /*0036*/ 	.short	0x0101


	//----- nvinfo : EIATTR_VRC_CTA_INIT_COUNT
	.align		4
        /*0038*/ 	.byte	0x02, 0x4a
	.zero		1
	.zero		1


	//----- nvinfo : EIATTR_EXIT_INSTR_OFFSETS
	.align		4
        /*003c*/ 	.byte	0x04, 0x1c
        /*003e*/ 	.short	(.L_36 - .L_35)


	//   ....[0]....
.L_35:
        /*0040*/ 	.word	0x000001d0


	//   ....[1]....
        /*0044*/ 	.word	0x00000250


	//----- nvinfo : EIATTR_CBANK_PARAM_SIZE
	.align		4
.L_36:
        /*0048*/ 	.byte	0x03, 0x19
        /*004a*/ 	.short	0x0010


	//----- nvinfo : EIATTR_PARAM_CBANK
	.align		4
        /*004c*/ 	.byte	0x04, 0x0a
        /*004e*/ 	.short	(.L_38 - .L_37)
	.align		4
.L_37:
        /*0050*/ 	.word	index@(.nv.constant0._Z12shmem_reducePiS_)
        /*0054*/ 	.short	0x0380
        /*0056*/ 	.short	0x0010


	//----- nvinfo : EIATTR_SW_WAR
	.align		4
.L_38:
        /*0058*/ 	.byte	0x04, 0x36
        /*005a*/ 	.short	(.L_40 - .L_39)
.L_39:
        /*005c*/ 	.word	0x00000008
.L_40:


//--------------------- .nv.info._Z23generate_uniform_kernelP17curandStateXORWOWiPi --------------------------
	.section	.nv.info._Z23generate_uniform_kernelP17curandStateXORWOWiPi,"",@"SHT_CUDA_INFO"
	.sectionflags	@""
	.align	4


	//----- nvinfo : EIATTR_CUDA_API_VERSION
	.align		4
        /*0000*/ 	.byte	0x04, 0x37
        /*0002*/ 	.short	(.L_42 - .L_41)
.L_41:
        /*0004*/ 	.word	0x00000082


	//----- nvinfo : EIATTR_KPARAM_INFO
	.align		4
.L_42:
        /*0008*/ 	.byte	0x04, 0x17
        /*000a*/ 	.short	(.L_44 - .L_43)
.L_43:
        /*000c*/ 	.word	0x00000000
        /*0010*/ 	.short	0x0002
        /*0012*/ 	.short	0x0010
        /*0014*/ 	.byte	0x00, 0xf5, 0x21, 0x00


	//----- nvinfo : EIATTR_KPARAM_INFO
	.align		4
.L_44:
        /*0018*/ 	.byte	0x04, 0x17
        /*001a*/ 	.short	(.L_46 - .L_45)
.L_45:
        /*001c*/ 	.word	0x00000000
        /*0020*/ 	.short	0x0001
        /*0022*/ 	.short	0x0008
        /*0024*/ 	.byte	0x00, 0xf0, 0x11, 0x00


	//----- nvinfo : EIATTR_KPARAM_INFO
	.align		4
.L_46:
        /*0028*/ 	.byte	0x04, 0x17
        /*002a*/ 	.short	(.L_48 - .L_47)
.L_47:
        /*002c*/ 	.word	0x00000000
        /*0030*/ 	.short	0x0000
        /*0032*/ 	.short	0x0000
        /*0034*/ 	.byte	0x00, 0xf5, 0x21, 0x00


	//----- nvinfo : EIATTR_SPARSE_MMA_MASK
	.align		4
.L_48:
        /*0038*/ 	.byte	0x03, 0x50
        /*003a*/ 	.short	0x0000


	//----- nvinfo : EIATTR_MAXREG_COUNT
	.align		4
        /*003c*/ 	.byte	0x03, 0x1b
        /*003e*/ 	.short	0x00ff


	//----- nvinfo : EIATTR_MERCURY_ISA_VERSION
	.align		4
        /*0040*/ 	.byte	0x03, 0x5f
        /*0042*/ 	.short	0x0101


	//----- nvinfo : EIATTR_VRC_CTA_INIT_COUNT
	.align		4
        /*0044*/ 	.byte	0x02, 0x4a
	.zero		1
	.zero		1


	//----- nvinfo : EIATTR_EXIT_INSTR_OFFSETS
	.align		4
        /*0048*/ 	.byte	0x04, 0x1c
        /*004a*/ 	.short	(.L_50 - .L_49)


	//   ....[0]....
.L_49:
        /*004c*/ 	.word	0x000007f0


	//----- nvinfo : EIATTR_CRS_STACK_SIZE
	.align		4
.L_50:
        /*0050*/ 	.byte	0x04, 0x1e
        /*0052*/ 	.short	(.L_52 - .L_51)
.L_51:
        /*0054*/ 	.word	0x00000000


	//----- nvinfo : EIATTR_CBANK_PARAM_SIZE
	.align		4
.L_52:
        /*0058*/ 	.byte	0x03, 0x19
        /*005a*/ 	.short	0x0018


	//----- nvinfo : EIATTR_PARAM_CBANK
	.align		4
        /*005c*/ 	.byte	0x04, 0x0a
        /*005e*/ 	.short	(.L_54 - .L_53)
	.align		4
.L_53:
        /*0060*/ 	.word	index@(.nv.constant0._Z23generate_uniform_kernelP17curandStateXORWOWiPi)
        /*0064*/ 	.short	0x0380
        /*0066*/ 	.short	0x0018


	//----- nvinfo : EIATTR_SW_WAR
	.align		4
.L_54:
        /*0068*/ 	.byte	0x04, 0x36
        /*006a*/ 	.short	(.L_56 - .L_55)
.L_55:
        /*006c*/ 	.word	0x00000008
.L_56:


//--------------------- .nv.info._Z12setup_kernelP17curandStateXORWOW --------------------------
	.section	.nv.info._Z12setup_kernelP17curandStateXORWOW,"",@"SHT_CUDA_INFO"
	.sectionflags	@""
	.align	4


	//----- nvinfo : EIATTR_CUDA_API_VERSION
	.align		4
        /*0000*/ 	.byte	0x04, 0x37
        /*0002*/ 	.short	(.L_58 - .L_57)
.L_57:
        /*0004*/ 	.word	0x00000082


	//----- nvinfo : EIATTR_KPARAM_INFO
	.align		4
.L_58:
        /*0008*/ 	.byte	0x04, 0x17
        /*000a*/ 	.short	(.L_60 - .L_59)
.L_59:
        /*000c*/ 	.word	0x00000000
        /*0010*/ 	.short	0x0000
        /*0012*/ 	.short	0x0000
        /*0014*/ 	.byte	0x00, 0xf5, 0x21, 0x00


	//----- nvinfo : EIATTR_SPARSE_MMA_MASK
	.align		4
.L_60:
        /*0018*/ 	.byte	0x03, 0x50
        /*001a*/ 	.short	0x0000


	//----- nvinfo : EIATTR_MAXREG_COUNT
	.align		4
        /*001c*/ 	.byte	0x03, 0x1b
        /*001e*/ 	.short	0x00ff


	//----- nvinfo : EIATTR_MERCURY_ISA_VERSION
	.align		4
        /*0020*/ 	.byte	0x03, 0x5f
        /*0022*/ 	.short	0x0101


	//----- nvinfo : EIATTR_VRC_CTA_INIT_COUNT
	.align		4
        /*0024*/ 	.byte	0x02, 0x4a
	.zero		1
	.zero		1


	//----- nvinfo : EIATTR_EXIT_INSTR_OFFSETS
	.align		4
        /*0028*/ 	.byte	0x04, 0x1c
        /*002a*/ 	.short	(.L_62 - .L_61)


	//   ....[0]....
.L_61:
        /*002c*/ 	.word	0x00000f20


	//----- nvinfo : EIATTR_CRS_STACK_SIZE
	.align		4
.L_62:
        /*0030*/ 	.byte	0x04, 0x1e
        /*0032*/ 	.short	(.L_64 - .L_63)
.L_63:
        /*0034*/ 	.word	0x00000000


	//----- nvinfo : EIATTR_CBANK_PARAM_SIZE
	.align		4
.L_64:
        /*0038*/ 	.byte	0x03, 0x19
        /*003a*/ 	.short	0x0008


	//----- nvinfo : EIATTR_PARAM_CBANK
	.align		4
        /*003c*/ 	.byte	0x04, 0x0a
        /*003e*/ 	.short	(.L_66 - .L_65)
	.align		4
.L_65:
        /*0040*/ 	.word	index@(.nv.constant0._Z12setup_kernelP17curandStateXORWOW)
        /*0044*/ 	.short	0x0380
        /*0046*/ 	.short	0x0008


	//----- nvinfo : EIATTR_SW_WAR
	.align		4
.L_66:
        /*0048*/ 	.byte	0x04, 0x36
        /*004a*/ 	.short	(.L_68 - .L_67)
.L_67:
        /*004c*/ 	.word	0x00000008
.L_68:


//--------------------- .nv.callgraph             --------------------------
	.section	.nv.callgraph,"",@"SHT_CUDA_CALLGRAPH"
	.align	4
	.sectionentsize	8
	.align		4
        /*0000*/ 	.word	0x00000000
	.align		4
        /*0004*/ 	.word	0xffffffff
	.align		4
        /*0008*/ 	.word	0x00000000
	.align		4
        /*000c*/ 	.word	0xfffffffe
	.align		4
        /*0010*/ 	.word	0x00000000
	.align		4
        /*0014*/ 	.word	0xfffffffd
	.align		4
        /*0018*/ 	.word	0x00000000
	.align		4
        /*001c*/ 	.word	0xfffffffc


//--------------------- .nv.constant4             --------------------------
	.section	.nv.constant4,"a",@progbits
	.align	8
	.align		8
.nv.constant4:
        /*0000*/ 	.dword	precalc_xorwow_matrix
	.align		8
        /*0008*/ 	.dword	precalc_xorwow_offset_matrix
	.align		8
        /*0010*/ 	.dword	mrg32k3aM1
	.align		8
        /*0018*/ 	.dword	mrg32k3aM2
	.align		8
        /*0020*/ 	.dword	mrg32k3aM1SubSeq
	.align		8
        /*0028*/ 	.dword	mrg32k3aM2SubSeq
	.align		8
        /*0030*/ 	.dword	mrg32k3aM1Seq
	.align		8
        /*0038*/ 	.dword	mrg32k3aM2Seq


//--------------------- .nv.constant3             --------------------------
	.section	.nv.constant3,"a",@progbits
	.align	8
.nv.constant3:
	.type		__cr_lgamma_table,@object
	.size		__cr_lgamma_table,(.L_8 - __cr_lgamma_table)
__cr_lgamma_table:
        /*0000*/ 	.byte	0x00, 0x00, 0x00, 0x00, 0x00, 0x00, 0x00, 0x00, 0x00, 0x00, 0x00, 0x00, 0x00, 0x00, 0x00, 0x00
        /*0010*/ 	.byte	0xef, 0x39, 0xfa, 0xfe, 0x42, 0x2e, 0xe6, 0x3f, 0x02, 0x20, 0x2a, 0xfa, 0x0b, 0xab, 0xfc, 0x3f
        /*0020*/ 	.byte	0xf9, 0x2c, 0x92, 0x7c, 0xa7, 0x6c, 0x09, 0x40, 0xc9, 0x79, 0x44, 0x3c, 0x64, 0x26, 0x13, 0x40
        /*0030*/ 	.byte	0xca, 0x01, 0xcf, 0x3a, 0x27, 0x51, 0x1a, 0x40, 0x30, 0xcc, 0x2d, 0xf3, 0xe1, 0x0c, 0x21, 0x40
        /*0040*/ 	.byte	0x0d, 0xb7, 0xfc, 0x82, 0x8e, 0x35, 0x25, 0x40
.L_8:


//--------------------- .text._Z12shmem_reducePiS_ --------------------------
	.section	.text._Z12shmem_reducePiS_,"ax",@progbits
	.align	128
        .global         _Z12shmem_reducePiS_
        .type           _Z12shmem_reducePiS_,@function
        .size           _Z12shmem_reducePiS_,(.L_x_19 - _Z12shmem_reducePiS_)
        .other          _Z12shmem_reducePiS_,@"STO_CUDA_ENTRY STV_DEFAULT"
_Z12shmem_reducePiS_:
.text._Z12shmem_reducePiS_:
[----:B------:R-:W-:Y:S01]  /*0000*/  LDC R1, c[0x0][0x37c] ;  /* 0x0000df00ff017b82 */ /* 0x000fe20000000800 */
[----:B------:R-:W0:Y:S07]  /*0010*/  S2R R6, SR_TID.X ;  /* 0x0000000000067919 */ /* 0x000e2e0000002100 */
[----:B------:R-:W1:Y:S01]  /*0020*/  LDC.64 R2, c[0x0][0x388] ;  /* 0x0000e200ff027b82 */ /* 0x000e620000000a00 */
[----:B------:R-:W0:Y:S01]  /*0030*/  LDCU UR8, c[0x0][0x360] ;  /* 0x00006c00ff0877ac */ /* 0x000e220008000800 */
[----:B------:R-:W0:Y:S01]  /*0040*/  S2R R7, SR_CTAID.X ;  /* 0x0000000000077919 */ /* 0x000e220000002500 */
[----:B------:R-:W2:Y:S01]  /*0050*/  LDCU.64 UR6, c[0x0][0x358] ;  /* 0x00006b00ff0677ac */ /* 0x000ea20008000a00 */
[----:B0-----:R-:W-:-:S04]  /*0060*/  IMAD R5, R7, UR8, R6 ;  /* 0x0000000807057c24 */ /* 0x001fc8000f8e0206 */
[----:B-1----:R-:W-:-:S06]  /*0070*/  IMAD.WIDE R2, R5, 0x4, R2 ;  /* 0x0000000405027825 */ /* 0x002fcc00078e0202 */
[----:B--2---:R-:W2:Y:S01]  /*0080*/  LDG.E R2, desc[UR6][R2.64] ;  /* 0x0000000602027981 */ /* 0x004ea2000c1e1900 */
[----:B------:R-:W0:Y:S01]  /*0090*/  S2UR UR5, SR_CgaCtaId ;  /* 0x00000000000579c3 */ /* 0x000e220000008800 */
[----:B------:R-:W-:Y:S01]  /*00a0*/  UMOV UR4, 0x400 ;  /* 0x0000040000047882 */ /* 0x000fe20000000000 */
[----:B------:R-:W-:Y:S01]  /*00b0*/  UISETP.GE.U32.AND UP0, UPT, UR8, 0x2, UPT ;  /* 0x000000020800788c */ /* 0x000fe2000bf06070 */
[----:B------:R-:W-:Y:S01]  /*00c0*/  ISETP.NE.AND P0, PT, R6, RZ, PT ;  /* 0x000000ff0600720c */ /* 0x000fe20003f05270 */
[----:B0-----:R-:W-:-:S06]  /*00d0*/  ULEA UR4, UR5, UR4, 0x18 ;  /* 0x0000000405047291 */ /* 0x001fcc000f8ec0ff */
[----:B------:R-:W-:-:S05]  /*00e0*/  LEA R5, R6, UR4, 0x2 ;  /* 0x0000000406057c11 */ /* 0x000fca000f8e10ff */
[----:B--2---:R0:W-:Y:S01]  /*00f0*/  STS [R5], R2 ;  /* 0x0000000205007388 */ /* 0x0041e20000000800 */
[----:B------:R-:W-:Y:S05]  /*0100*/  BRA.U !UP0, `(.L_x_0) ;  /* 0x0000000108307547 */ /* 0x000fea000b800000 */
[----:B------:R-:W-:-:S07]  /*0110*/  IMAD.U32 R0, RZ, RZ, UR8 ;  /* 0x00000008ff007e24 */ /* 0x000fce000f8e00ff */
.L_x_1:
[----:B------:R-:W-:-:S04]  /*0120*/  SHF.R.U32.HI R8, RZ, 0x1, R0 ;  /* 0x00000001ff087819 */ /* 0x000fc80000011600 */
[----:B------:R-:W-:-:S13]  /*0130*/  ISETP.GE.U32.AND P1, PT, R6, R8, PT ;  /* 0x000000080600720c */ /* 0x000fda0003f26070 */
[----:B0-----:R-:W-:Y:S01]  /*0140*/  @!P1 IMAD R2, R8, 0x4, R5 ;  /* 0x0000000408029824 */ /* 0x001fe200078e0205 */
[----:B------:R-:W-:Y:S05]  /*0150*/  @!P1 LDS R3, [R5] ;  /* 0x0000000005039984 */ /* 0x000fea0000000800 */
[----:B------:R-:W0:Y:S02]  /*0160*/  @!P1 LDS R2, [R2] ;  /* 0x0000000002029984 */ /* 0x000e240000000800 */
[----:B0-----:R-:W-:-:S05]  /*0170*/  @!P1 IADD3 R4, PT, PT, R2, R3, RZ ;  /* 0x0000000302049210 */ /* 0x001fca0007ffe0ff */
[----:B------:R1:W-:Y:S01]  /*0180*/  @!P1 STS [R5], R4 ;  /* 0x0000000405009388 */ /* 0x0003e20000000800 */
[----:B------:R-:W-:Y:S01]  /*0190*/  BAR.SYNC.DEFER_BLOCKING 0x0 ;  /* 0x0000000000007b1d */ /* 0x000fe20000010000 */
[----:B------:R-:W-:Y:S01]  /*01a0*/  ISETP.GT.U32.AND P1, PT, R0, 0x3, PT ;  /* 0x000000030000780c */ /* 0x000fe20003f24070 */
[----:B------:R-:W-:-:S12]  /*01b0*/  IMAD.MOV.U32 R0, RZ, RZ, R8 ;  /* 0x000000ffff007224 */ /* 0x000fd800078e0008 */
[----:B-1----:R-:W-:Y:S05]  /*01c0*/  @P1 BRA `(.L_x_1) ;  /* 0xfffffffc00d41947 */ /* 0x002fea000383ffff */
.L_x_0:
[----:B------:R-:W-:Y:S05]  /*01d0*/  @P0 EXIT ;  /* 0x000000000000094d */ /* 0x000fea0003800000 */
[----:B------:R-:W1:Y:S01]  /*01e0*/  S2UR UR5, SR_CgaCtaId ;  /* 0x00000000000579c3 */ /* 0x000e620000008800 */
[----:B------:R-:W-:-:S07]  /*01f0*/  UMOV UR4, 0x400 ;  /* 0x0000040000047882 */ /* 0x000fce0000000000 */
[----:B0-----:R-:W0:Y:S01]  /*0200*/  LDC.64 R2, c[0x0][0x380] ;  /* 0x0000e000ff027b82 */ /* 0x001e220000000a00 */
[----:B-1----:R-:W-:Y:S01]  /*0210*/  ULEA UR4, UR5, UR4, 0x18 ;  /* 0x0000000405047291 */ /* 0x002fe2000f8ec0ff */
[----:B0-----:R-:W-:-:S08]  /*0220*/  IMAD.WIDE.U32 R2, R7, 0x4, R2 ;  /* 0x0000000407027825 */ /* 0x001fd000078e0002 */
[----:B------:R-:W0:Y:S04]  /*0230*/  LDS R5, [UR4] ;  /* 0x00000004ff057984 */ /* 0x000e280008000800 */
[----:B0-----:R-:W-:Y:S01]  /*0240*/  STG.E desc[UR6][R2.64], R5 ;  /* 0x0000000502007986 */ /* 0x001fe2000c101906 */
[----:B------:R-:W-:Y:S05]  /*0250*/  EXIT ;  /* 0x000000000000794d */ /* 0x000fea0003800000 */
.L_x_2:
[----:B------:R-:W-:-:S00]  /*0260*/  BRA `(.L_x_2) ;  /* 0xfffffffc00fc7947 */ /* 0x000fc0000383ffff */
[----:B------:R-:W-:-:S00]  /*0270*/  NOP ;  /* 0x0000000000007918 */ /* 0x000fc00000000000 */
        /* <DEDUP_REMOVED lines=8> */
.L_x_19:


//--------------------- .text._Z23generate_uniform_kernelP17curandStateXORWOWiPi --------------------------
	.section	.text._Z23generate_uniform_kernelP17curandStateXORWOWiPi,"ax",@progbits
	.align	128
        .global         _Z23generate_uniform_kernelP17curandStateXORWOWiPi
        .type           _Z23generate_uniform_kernelP17curandStateXORWOWiPi,@function
        .size           _Z23generate_uniform_kernelP17curandStateXORWOWiPi,(.L_x_18 - _Z23generate_uniform_kernelP17curandStateXORWOWiPi)
        .other          _Z23generate_uniform_kernelP17curandStateXORWOWiPi,@"STO_CUDA_ENTRY STV_DEFAULT"
_Z23generate_uniform_kernelP17curandStateXORWOWiPi:
.text._Z23generate_uniform_kernelP17curandStateXORWOWiPi:
[----:B------:R-:W-:Y:S01]  /*0000*/  LDC R1, c[0x0][0x37c] ;  /* 0x0000df00ff017b82 */ /* 0x000fe20000000800 */
[----:B------:R-:W0:Y:S07]  /*0010*/  S2R R3, SR_TID.X ;  /* 0x0000000000037919 */ /* 0x000e2e0000002100 */
[----:B------:R-:W1:Y:S01]  /*0020*/  LDC.64 R16, c[0x0][0x380] ;  /* 0x0000e000ff107b82 */ /* 0x000e620000000a00 */
[----:B------:R-:W2:Y:S01]  /*0030*/  LDCU.64 UR4, c[0x0][0x358] ;  /* 0x00006b00ff0477ac */ /* 0x000ea20008000a00 */
[----:B------:R-:W0:Y:S06]  /*0040*/  S2R R0, SR_CTAID.X ;  /* 0x0000000000007919 */ /* 0x000e2c0000002500 */
[----:B------:R-:W3:Y:S01]  /*0050*/  LDC R5, c[0x0][0x388] ;  /* 0x0000e200ff057b82 */ /* 0x000ee20000000800 */
[----:B0-----:R-:W-:-:S04]  /*0060*/  IMAD R3, R0, 0x40, R3 ;  /* 0x0000004000037824 */ /* 0x001fc800078e0203 */
[----:B-1----:R-:W-:-:S05]  /*0070*/  IMAD.WIDE R16, R3, 0x30, R16 ;  /* 0x0000003003107825 */ /* 0x002fca00078e0210 */
[----:B--2---:R0:W5:Y:S04]  /*0080*/  LDG.E.64 R36, desc[UR4][R16.64] ;  /* 0x0000000410247981 */ /* 0x004168000c1e1b00 */
[----:B------:R0:W5:Y:S04]  /*0090*/  LDG.E R2, desc[UR4][R16.64+0x20] ;  /* 0x0000200410027981 */ /* 0x000168000c1e1900 */
[----:B------:R0:W5:Y:S04]  /*00a0*/  LDG.E.64 R14, desc[UR4][R16.64+0x28] ;  /* 0x00002804100e7981 */ /* 0x000168000c1e1b00 */
[----:B------:R0:W5:Y:S04]  /*00b0*/  LDG.E.64 R12, desc[UR4][R16.64+0x8] ;  /* 0x00000804100c7981 */ /* 0x000168000c1e1b00 */
[----:B------:R0:W5:Y:S04]  /*00c0*/  LDG.E.64 R10, desc[UR4][R16.64+0x10] ;  /* 0x00001004100a7981 */ /* 0x000168000c1e1b00 */
[----:B------:R0:W5:Y:S01]  /*00d0*/  LDG.E.64 R8, desc[UR4][R16.64+0x18] ;  /* 0x0000180410087981 */ /* 0x000162000c1e1b00 */
[----:B---3--:R-:W-:Y:S01]  /*00e0*/  ISETP.GE.AND P0, PT, R5, 0x1, PT ;  /* 0x000000010500780c */ /* 0x008fe20003f06270 */
[----:B------:R-:W-:-:S12]  /*00f0*/  IMAD.MOV.U32 R0, RZ, RZ, RZ ;  /* 0x000000ffff007224 */ /* 0x000fd800078e00ff */
[----:B0-----:R-:W-:Y:S05]  /*0100*/  @!P0 BRA `(.L_x_3) ;  /* 0x00000004008c8947 */ /* 0x001fea0003800000 */
[----:B-----5:R-:W-:Y:S02]  /*0110*/  VIADD R40, R36, 0x10974f ;  /* 0x0010974f24287836 */ /* 0x020fe40000000000 */
[----:B------:R-:W-:Y:S02]  /*0120*/  IMAD R36, R5, 0x10974f, R36 ;  /* 0x0010974f05247824 */ /* 0x000fe400078e0224 */
[----:B------:R-:W-:Y:S02]  /*0130*/  IMAD.MOV.U32 R4, RZ, RZ, R13 ;  /* 0x000000ffff047224 */ /* 0x000fe400078e000d */
[----:B------:R-:W-:Y:S02]  /*0140*/  IMAD.MOV R5, RZ, RZ, -R5 ;  /* 0x000000ffff057224 */ /* 0x000fe400078e0a05 */
[----:B------:R-:W-:-:S07]  /*0150*/  IMAD.MOV.U32 R0, RZ, RZ, RZ ;  /* 0x000000ffff007224 */ /* 0x000fce00078e00ff */
.L_x_6:
[----:B------:R-:W-:Y:S01]  /*0160*/  SHF.R.U32.HI R6, RZ, 0x2, R37 ;  /* 0x00000002ff067819 */ /* 0x000fe20000011625 */
[----:B------:R-:W-:Y:S02]  /*0170*/  IMAD.SHL.U32 R18, R11, 0x10, RZ ;  /* 0x000000100b127824 */ /* 0x000fe400078e00ff */
[----:B------:R-:W-:Y:S02]  /*0180*/  HFMA2 R19, -RZ, RZ, 0.1171875, 0 ;  /* 0x2f800000ff137431 */ /* 0x000fe400000001ff */
[----:B------:R-:W-:Y:S01]  /*0190*/  IMAD.MOV.U32 R41, RZ, RZ, 0x40800000 ;  /* 0x40800000ff297424 */ /* 0x000fe200078e00ff */
[----:B------:R-:W-:Y:S01]  /*01a0*/  LOP3.LUT R6, R6, R37, RZ, 0x3c, !PT ;  /* 0x0000002506067212 */ /* 0x000fe200078e3cff */
[----:B------:R-:W-:Y:S01]  /*01b0*/  BSSY.RECONVERGENT B0, `(.L_x_4) ;  /* 0x000001a000007945 */ /* 0x000fe20003800200 */
[----:B------:R-:W-:-:S03]  /*01c0*/  IMAD.MOV.U32 R37, RZ, RZ, R10 ;  /* 0x000000ffff257224 */ /* 0x000fc600078e000a */
[----:B------:R-:W-:-:S05]  /*01d0*/  IMAD.SHL.U32 R7, R6, 0x2, RZ ;  /* 0x0000000206077824 */ /* 0x000fca00078e00ff */
[----:B------:R-:W-:-:S04]  /*01e0*/  LOP3.LUT R7, R11, R18, R7, 0x96, !PT ;  /* 0x000000120b077212 */ /* 0x000fc800078e9607 */
[----:B------:R-:W-:Y:S02]  /*01f0*/  LOP3.LUT R13, R7, R6, RZ, 0x3c, !PT ;  /* 0x00000006070d7212 */ /* 0x000fe400078e3cff */
[----:B------:R-:W-:Y:S02]  /*0200*/  SHF.R.U32.HI R7, RZ, 0x2, R12 ;  /* 0x00000002ff077819 */ /* 0x000fe4000001160c */
[----:B------:R-:W-:Y:S02]  /*0210*/  IADD3 R6, PT, PT, R40, -0xb0f8a, R13 ;  /* 0xfff4f07628067810 */ /* 0x000fe40007ffe00d */
[----:B------:R-:W-:Y:S02]  /*0220*/  LOP3.LUT R7, R7, R12, RZ, 0x3c, !PT ;  /* 0x0000000c07077212 */ /* 0x000fe400078e3cff */
[----:B------:R-:W-:-:S03]  /*0230*/  I2FP.F32.U32 R6, R6 ;  /* 0x0000000600067245 */ /* 0x000fc60000201000 */
[----:B------:R-:W-:Y:S02]  /*0240*/  IMAD.SHL.U32 R12, R7, 0x2, RZ ;  /* 0x00000002070c7824 */ /* 0x000fe400078e00ff */
[----:B------:R-:W-:-:S04]  /*0250*/  FFMA R6, R6, R19, 1.1641532182693481445e-10 ;  /* 0x2f00000006067423 */ /* 0x000fc80000000013 */
[----:B------:R-:W-:Y:S01]  /*0260*/  FFMA R44, R6, R41, -2 ;  /* 0xc0000000062c7423 */ /* 0x000fe20000000029 */
[----:B------:R-:W-:-:S03]  /*0270*/  IMAD.SHL.U32 R6, R13, 0x10, RZ ;  /* 0x000000100d067824 */ /* 0x000fc600078e00ff */
[----:B------:R-:W0:Y:S02]  /*0280*/  F2F.F64.F32 R38, R44 ;  /* 0x0000002c00267310 */ /* 0x000e240000201800 */
[----:B------:R-:W-:Y:S01]  /*0290*/  LOP3.LUT R6, R7, R12, R6, 0x96, !PT ;  /* 0x0000000c07067212 */ /* 0x000fe200078e9606 */
[----:B------:R-:W-:-:S03]  /*02a0*/  IMAD.MOV.U32 R12, RZ, RZ, R11 ;  /* 0x000000ffff0c7224 */ /* 0x000fc600078e000b */
[----:B------:R-:W-:-:S04]  /*02b0*/  LOP3.LUT R7, R6, R13, RZ, 0x3c, !PT ;  /* 0x0000000d06077212 */ /* 0x000fc800078e3cff */
[----:B------:R-:W-:Y:S02]  /*02c0*/  IADD3 R6, PT, PT, R40, -0x587c5, R7 ;  /* 0xfffa783b28067810 */ /* 0x000fe40007ffe007 */
[----:B------:R-:W-:Y:S02]  /*02d0*/  MOV R10, R7 ;  /* 0x00000007000a7202 */ /* 0x000fe40000000f00 */
[----:B------:R-:W-:Y:S01]  /*02e0*/  I2FP.F32.U32 R6, R6 ;  /* 0x0000000600067245 */ /* 0x000fe20000201000 */
[----:B0-----:R-:W-:-:S04]  /*02f0*/  DADD R42, -RZ, |R38| ;  /* 0x00000000ff2a7229 */ /* 0x001fc80000000526 */
[----:B------:R-:W-:-:S04]  /*0300*/  FFMA R6, R6, R19, 1.1641532182693481445e-10 ;  /* 0x2f00000006067423 */ /* 0x000fc80000000013 */
[----:B------:R-:W-:Y:S02]  /*0310*/  FFMA R41, R6, R41, -2 ;  /* 0xc000000006297423 */ /* 0x000fe40000000029 */
[----:B------:R-:W-:Y:S01]  /*0320*/  IMAD.MOV.U32 R22, RZ, RZ, R42 ;  /* 0x000000ffff167224 */ /* 0x000fe200078e002a */
[----:B------:R-:W-:-:S07]  /*0330*/  MOV R42, 0x350 ;  /* 0x00000350002a7802 */ /* 0x000fce0000000f00 */
[----:B------:R-:W-:Y:S05]  /*0340*/  CALL.REL.NOINC `($_Z23generate_uniform_kernelP17curandStateXORWOWiPi$__internal_accurate_pow) ;  /* 0x00000004002c7944 */ /* 0x000fea0003c00000 */
[----:B------:R-:W-:Y:S05]  /*0350*/  BSYNC.RECONVERGENT B0 ;  /* 0x0000000000007941 */ /* 0x000fea0003800200 */
.L_x_4:
[----:B------:R-:W0:Y:S01]  /*0360*/  F2F.F64.F32 R6, R41 ;  /* 0x0000002900067310 */ /* 0x000e220000201800 */
[C---:B------:R-:W-:Y:S01]  /*0370*/  DADD R18, R38.reuse, 2 ;  /* 0x4000000026127429 */ /* 0x040fe20000000000 */
[----:B------:R-:W-:Y:S01]  /*0380*/  FSETP.NEU.AND P2, PT, R44, RZ, PT ;  /* 0x000000ff2c00720b */ /* 0x000fe20003f4d000 */
[----:B------:R-:W-:Y:S01]  /*0390*/  DSETP.NEU.AND P1, PT, |R38|, +INF , PT ;  /* 0x7ff000002600742a */ /* 0x000fe20003f2d200 */
[----:B------:R-:W-:Y:S02]  /*03a0*/  BSSY.RECONVERGENT B0, `(.L_x_5) ;  /* 0x000000e000007945 */ /* 0x000fe40003800200 */
[----:B------:R-:W-:Y:S02]  /*03b0*/  FSEL R11, R11, RZ, P2 ;  /* 0x000000ff0b0b7208 */ /* 0x000fe40001000000 */
[----:B------:R-:W-:Y:S02]  /*03c0*/  FSEL R24, R24, RZ, P2 ;  /* 0x000000ff18187208 */ /* 0x000fe40001000000 */
[----:B------:R-:W-:-:S02]  /*03d0*/  FSETP.NEU.AND P2, PT, R44, 1, PT ;  /* 0x3f8000002c00780b */ /* 0x000fc40003f4d000 */
[----:B------:R-:W-:Y:S01]  /*03e0*/  LOP3.LUT R18, R19, 0x7ff00000, RZ, 0xc0, !PT ;  /* 0x7ff0000013127812 */ /* 0x000fe200078ec0ff */
[----:B0-----:R-:W-:-:S03]  /*03f0*/  DADD R42, -RZ, |R6| ;  /* 0x00000000ff2a7229 */ /* 0x001fc60000000506 */
[----:B------:R-:W-:-:S04]  /*0400*/  ISETP.NE.AND P0, PT, R18, 0x7ff00000, PT ;  /* 0x7ff000001200780c */ /* 0x000fc80003f05270 */
[----:B------:R-:W-:Y:S02]  /*0410*/  @!P1 FSEL R11, R11, RZ, P0 ;  /* 0x000000ff0b0b9208 */ /* 0x000fe40000000000 */
[----:B------:R-:W-:Y:S02]  /*0420*/  @!P1 FSEL R24, R24, +QNAN , P0 ;  /* 0x7ff0000018189808 */ /* 0x000fe40000000000 */
[----:B------:R-:W-:Y:S01]  /*0430*/  FSEL R38, R11, RZ, P2 ;  /* 0x000000ff0b267208 */ /* 0x000fe20001000000 */
[----:B------:R-:W-:Y:S01]  /*0440*/  IMAD.MOV.U32 R22, RZ, RZ, R42 ;  /* 0x000000ffff167224 */ /* 0x000fe200078e002a */
[----:B------:R-:W-:Y:S02]  /*0450*/  FSEL R39, R24, 1.875, P2 ;  /* 0x3ff0000018277808 */ /* 0x000fe40001000000 */
[----:B------:R-:W-:-:S07]  /*0460*/  MOV R42, 0x480 ;  /* 0x00000480002a7802 */ /* 0x000fce0000000f00 */
[----:B------:R-:W-:Y:S05]  /*0470*/  CALL.REL.NOINC `($_Z23generate_uniform_kernelP17curandStateXORWOWiPi$__internal_accurate_pow) ;  /* 0x0000000000e07944 */ /* 0x000fea0003c00000 */
[----:B------:R-:W-:Y:S05]  /*0480*/  BSYNC.RECONVERGENT B0 ;  /* 0x0000000000007941 */ /* 0x000fea0003800200 */
.L_x_5:
[C---:B------:R-:W-:Y:S01]  /*0490*/  DADD R18, R6.reuse, 2 ;  /* 0x4000000006127429 */ /* 0x040fe20000000000 */
[----:B------:R-:W-:Y:S01]  /*04a0*/  FSETP.NEU.AND P2, PT, R41, RZ, PT ;  /* 0x000000ff2900720b */ /* 0x000fe20003f4d000 */
[----:B------:R-:W-:Y:S01]  /*04b0*/  DSETP.NEU.AND P1, PT, |R6|, +INF , PT ;  /* 0x7ff000000600742a */ /* 0x000fe20003f2d200 */
[----:B------:R-:W-:Y:S02]  /*04c0*/  VIADD R5, R5, 0x1 ;  /* 0x0000000105057836 */ /* 0x000fe40000000000 */
[----:B------:R-:W-:Y:S01]  /*04d0*/  FSEL R6, R11, RZ, P2 ;  /* 0x000000ff0b067208 */ /* 0x000fe20001000000 */
[----:B------:R-:W-:Y:S01]  /*04e0*/  IMAD.MOV.U32 R11, RZ, RZ, 0x437c0000 ;  /* 0x437c0000ff0b7424 */ /* 0x000fe200078e00ff */
[----:B------:R-:W-:Y:S02]  /*04f0*/  FSEL R24, R24, RZ, P2 ;  /* 0x000000ff18187208 */ /* 0x000fe40001000000 */
[----:B------:R-:W-:Y:S02]  /*0500*/  FSETP.NEU.AND P2, PT, R41, 1, PT ;  /* 0x3f8000002900780b */ /* 0x000fe40003f4d000 */
[----:B------:R-:W-:-:S04]  /*0510*/  LOP3.LUT R18, R19, 0x7ff00000, RZ, 0xc0, !PT ;  /* 0x7ff0000013127812 */ /* 0x000fc800078ec0ff */
[----:B------:R-:W-:-:S04]  /*0520*/  ISETP.NE.AND P0, PT, R18, 0x7ff00000, PT ;  /* 0x7ff000001200780c */ /* 0x000fc80003f05270 */
[----:B------:R-:W-:Y:S02]  /*0530*/  @!P1 FSEL R6, R6, RZ, P0 ;  /* 0x000000ff06069208 */ /* 0x000fe40000000000 */
[----:B------:R-:W-:Y:S02]  /*0540*/  @!P1 FSEL R24, R24, +QNAN , P0 ;  /* 0x7ff0000018189808 */ /* 0x000fe40000000000 */
[----:B------:R-:W-:Y:S02]  /*0550*/  FSEL R6, R6, RZ, P2 ;  /* 0x000000ff06067208 */ /* 0x000fe40001000000 */
[----:B------:R-:W-:Y:S02]  /*0560*/  FSEL R7, R24, 1.875, P2 ;  /* 0x3ff0000018077808 */ /* 0x000fe40001000000 */
[----:B------:R-:W-:-:S04]  /*0570*/  ISETP.NE.AND P1, PT, R5, RZ, PT ;  /* 0x000000ff0500720c */ /* 0x000fc80003f25270 */
[----:B------:R-:W-:Y:S01]  /*0580*/  DADD R38, R38, R6 ;  /* 0x0000000026267229 */ /* 0x000fe20000000006 */
[----:B------:R-:W-:-:S09]  /*0590*/  IMAD.MOV.U32 R7, RZ, RZ, 0x3bbb989d ;  /* 0x3bbb989dff077424 */ /* 0x000fd200078e00ff */
[----:B------:R-:W0:Y:S02]  /*05a0*/  F2F.F32.F64 R38, R38 ;  /* 0x0000002600267310 */ /* 0x000e240000301000 */
[----:B0-----:R-:W-:Y:S01]  /*05b0*/  FFMA.SAT R6, R38, -R7, 0.5 ;  /* 0x3f00000026067423 */ /* 0x001fe20000002807 */
[----:B------:R-:W-:-:S03]  /*05c0*/  SHF.R.U32.HI R7, RZ, 0x2, R4 ;  /* 0x00000002ff077819 */ /* 0x000fc60000011604 */
[----:B------:R-:W-:Y:S01]  /*05d0*/  FFMA.RM R18, R6, R11, 12582913 ;  /* 0x4b40000106127423 */ /* 0x000fe2000000400b */
[----:B------:R-:W-:Y:S01]  /*05e0*/  LOP3.LUT R7, R7, R4, RZ, 0x3c, !PT ;  /* 0x0000000407077212 */ /* 0x000fe200078e3cff */
[----:B------:R-:W-:Y:S02]  /*05f0*/  IMAD.SHL.U32 R4, R10, 0x10, RZ ;  /* 0x000000100a047824 */ /* 0x000fe400078e00ff */
[C---:B------:R-:W-:Y:S01]  /*0600*/  FADD R11, R18.reuse, -12583039 ;  /* 0xcb40007f120b7421 */ /* 0x040fe20000000000 */
[----:B------:R-:W-:Y:S02]  /*0610*/  IMAD.SHL.U32 R18, R18, 0x800000, RZ ;  /* 0x0080000012127824 */ /* 0x000fe400078e00ff */
[----:B------:R-:W-:Y:S02]  /*0620*/  IMAD.SHL.U32 R6, R7, 0x2, RZ ;  /* 0x0000000207067824 */ /* 0x000fe400078e00ff */
[----:B------:R-:W-:-:S04]  /*0630*/  FFMA R11, R38, -1.4426950216293334961, -R11 ;  /* 0xbfb8aa3b260b7823 */ /* 0x000fc8000000080b */
[----:B------:R-:W-:Y:S01]  /*0640*/  FFMA R38, R38, -1.925963033500011079e-08, R11 ;  /* 0xb2a5706026267823 */ /* 0x000fe2000000000b */
[----:B------:R-:W-:Y:S01]  /*0650*/  LOP3.LUT R7, R7, R6, R4, 0x96, !PT ;  /* 0x0000000607077212 */ /* 0x000fe200078e9604 */
[----:B------:R-:W-:Y:S02]  /*0660*/  VIADD R6, R0, 0x1 ;  /* 0x0000000100067836 */ /* 0x000fe40000000000 */
[----:B------:R-:W0:Y:S01]  /*0670*/  MUFU.EX2 R19, R38 ;  /* 0x0000002600137308 */ /* 0x000e220000000800 */
[----:B------:R-:W-:Y:S02]  /*0680*/  LOP3.LUT R11, R7, R10, RZ, 0x3c, !PT ;  /* 0x0000000a070b7212 */ /* 0x000fe400078e3cff */
[----:B------:R-:W-:-:S03]  /*0690*/  MOV R7, 0x2f800000 ;  /* 0x2f80000000077802 */ /* 0x000fc60000000f00 */
[----:B------:R-:W-:Y:S02]  /*06a0*/  IMAD.IADD R4, R11, 0x1, R40 ;  /* 0x000000010b047824 */ /* 0x000fe400078e0228 */
[----:B------:R-:W-:-:S03]  /*06b0*/  VIADD R40, R40, 0x10974f ;  /* 0x0010974f28287836 */ /* 0x000fc60000000000 */
[----:B------:R-:W-:-:S05]  /*06c0*/  I2FP.F32.U32 R4, R4 ;  /* 0x0000000400047245 */ /* 0x000fca0000201000 */
[----:B------:R-:W-:Y:S01]  /*06d0*/  FFMA R4, R4, R7, 1.1641532182693481445e-10 ;  /* 0x2f00000004047423 */ /* 0x000fe20000000007 */
[----:B0-----:R-:W-:-:S05]  /*06e0*/  FMUL R19, R18, R19 ;  /* 0x0000001312137220 */ /* 0x001fca0000400000 */
[----:B------:R-:W-:Y:S01]  /*06f0*/  FSETP.GEU.AND P0, PT, R4, R19, PT ;  /* 0x000000130400720b */ /* 0x000fe20003f0e000 */
[----:B------:R-:W-:-:S12]  /*0700*/  IMAD.MOV.U32 R4, RZ, RZ, R13 ;  /* 0x000000ffff047224 */ /* 0x000fd800078e000d */
[----:B------:R-:W-:-:S05]  /*0710*/  @P0 IMAD.MOV R6, RZ, RZ, R0 ;  /* 0x000000ffff060224 */ /* 0x000fca00078e0200 */
[----:B------:R-:W-:Y:S01]  /*0720*/  MOV R0, R6 ;  /* 0x0000000600007202 */ /* 0x000fe20000000f00 */
[----:B------:R-:W-:Y:S06]  /*0730*/  @P1 BRA `(.L_x_6) ;  /* 0xfffffff800881947 */ /* 0x000fec000383ffff */
.L_x_3:
[----:B------:R-:W0:Y:S01]  /*0740*/  LDC.64 R4, c[0x0][0x390] ;  /* 0x0000e400ff047b82 */ /* 0x000e220000000a00 */
[----:B-----5:R-:W-:Y:S04]  /*0750*/  STG.E.64 desc[UR4][R16.64+0x8], R12 ;  /* 0x0000080c10007986 */ /* 0x020fe8000c101b04 */
[----:B------:R-:W-:Y:S04]  /*0760*/  STG.E.64 desc[UR4][R16.64+0x10], R10 ;  /* 0x0000100a10007986 */ /* 0x000fe8000c101b04 */
[----:B------:R-:W-:Y:S04]  /*0770*/  STG.E.64 desc[UR4][R16.64+0x18], R8 ;  /* 0x0000180810007986 */ /* 0x000fe8000c101b04 */
[----:B------:R-:W-:Y:S04]  /*0780*/  STG.E.64 desc[UR4][R16.64+0x28], R14 ;  /* 0x0000280e10007986 */ /* 0x000fe8000c101b04 */
[----:B------:R-:W-:Y:S04]  /*0790*/  STG.E desc[UR4][R16.64+0x20], R2 ;  /* 0x0000200210007986 */ /* 0x000fe8000c101904 */
[----:B------:R-:W-:Y:S01]  /*07a0*/  STG.E.64 desc[UR4][R16.64], R36 ;  /* 0x0000002410007986 */ /* 0x000fe2000c101b04 */
[----:B0-----:R-:W-:-:S05]  /*07b0*/  IMAD.WIDE R4, R3, 0x4, R4 ;  /* 0x0000000403047825 */ /* 0x001fca00078e0204 */
[----:B------:R-:W2:Y:S02]  /*07c0*/  LDG.E R3, desc[UR4][R4.64] ;  /* 0x0000000404037981 */ /* 0x000ea4000c1e1900 */
[----:B--2---:R-:W-:-:S05]  /*07d0*/  IMAD.IADD R3, R3, 0x1, R0 ;  /* 0x0000000103037824 */ /* 0x004fca00078e0200 */
[----:B------:R-:W-:Y:S01]  /*07e0*/  STG.E desc[UR4][R4.64], R3 ;  /* 0x0000000304007986 */ /* 0x000fe2000c101904 */
[----:B------:R-:W-:Y:S05]  /*07f0*/  EXIT ;  /* 0x000000000000794d */ /* 0x000fea0003800000 */
        .type           $_Z23generate_uniform_kernelP17curandStateXORWOWiPi$__internal_accurate_pow,@function
        .size           $_Z23generate_uniform_kernelP17curandStateXORWOWiPi$__internal_accurate_pow,(.L_x_18 - $_Z23generate_uniform_kernelP17curandStateXORWOWiPi$__internal_accurate_pow)
$_Z23generate_uniform_kernelP17curandStateXORWOWiPi$__internal_accurate_pow:
[----:B------:R-:W-:Y:S01]  /*0800*/  ISETP.GT.U32.AND P0, PT, R43, 0xfffff, PT ;  /* 0x000fffff2b00780c */ /* 0x000fe20003f04070 */
[----:B------:R-:W-:Y:S01]  /*0810*/  IMAD.MOV.U32 R18, RZ, RZ, R22 ;  /* 0x000000ffff127224 */ /* 0x000fe200078e0016 */
[----:B------:R-:W-:Y:S01]  /*0820*/  UMOV UR6, 0x7d2cafe2 ;  /* 0x7d2cafe200067882 */ /* 0x000fe20000000000 */
[--C-:B------:R-:W-:Y:S01]  /*0830*/  IMAD.MOV.U32 R19, RZ, RZ, R43.reuse ;  /* 0x000000ffff137224 */ /* 0x100fe200078e002b */
[----:B------:R-:W-:Y:S01]  /*0840*/  UMOV UR7, 0x3eb0f5ff ;  /* 0x3eb0f5ff00077882 */ /* 0x000fe20000000000 */
[--C-:B------:R-:W-:Y:S01]  /*0850*/  IMAD.MOV.U32 R11, RZ, RZ, R43.reuse ;  /* 0x000000ffff0b7224 */ /* 0x100fe200078e002b */
[----:B------:R-:W-:Y:S01]  /*0860*/  SHF.R.U32.HI R43, RZ, 0x14, R43 ;  /* 0x00000014ff2b7819 */ /* 0x000fe2000001162b */
[----:B------:R-:W-:Y:S01]  /*0870*/  IMAD.MOV.U32 R20, RZ, RZ, RZ ;  /* 0x000000ffff147224 */ /* 0x000fe200078e00ff */
[----:B------:R-:W-:Y:S01]  /*0880*/  UMOV UR8, 0x3b39803f ;  /* 0x3b39803f00087882 */ /* 0x000fe20000000000 */
[----:B------:R-:W-:Y:S01]  /*0890*/  IMAD.MOV.U32 R24, RZ, RZ, 0x41ad3b5a ;  /* 0x41ad3b5aff187424 */ /* 0x000fe200078e00ff */
[----:B------:R-:W-:Y:S01]  /*08a0*/  UMOV UR9, 0x3c7abc9e ;  /* 0x3c7abc9e00097882 */ /* 0x000fe20000000000 */
[----:B------:R-:W-:-:S02]  /*08b0*/  IMAD.MOV.U32 R25, RZ, RZ, 0x3ed0f5d2 ;  /* 0x3ed0f5d2ff197424 */ /* 0x000fc400078e00ff */
[----:B------:R-:W-:-:S10]  /*08c0*/  @!P0 DMUL R18, R18, 1.80143985094819840000e+16 ;  /* 0x4350000012128828 */ /* 0x000fd40000000000 */
[----:B------:R-:W-:Y:S01]  /*08d0*/  @!P0 IMAD.MOV.U32 R11, RZ, RZ, R19 ;  /* 0x000000ffff0b8224 */ /* 0x000fe200078e0013 */
[----:B------:R-:W-:Y:S01]  /*08e0*/  @!P0 LEA.HI R43, R19, 0xffffffca, RZ, 0xc ;  /* 0xffffffca132b8811 */ /* 0x000fe200078f60ff */
[----:B------:R-:W-:Y:S02]  /*08f0*/  @!P0 IMAD.MOV.U32 R22, RZ, RZ, R18 ;  /* 0x000000ffff168224 */ /* 0x000fe400078e0012 */
[----:B------:R-:W-:Y:S01]  /*0900*/  IMAD.MOV.U32 R19, RZ, RZ, 0x43300000 ;  /* 0x43300000ff137424 */ /* 0x000fe200078e00ff */
[----:B------:R-:W-:Y:S02]  /*0910*/  LOP3.LUT R11, R11, 0x800fffff, RZ, 0xc0, !PT ;  /* 0x800fffff0b0b7812 */ /* 0x000fe400078ec0ff */
[----:B------:R-:W-:Y:S02]  /*0920*/  IADD3 R18, PT, PT, R43, -0x3ff, RZ ;  /* 0xfffffc012b127810 */ /* 0x000fe40007ffe0ff */
[----:B------:R-:W-:-:S04]  /*0930*/  LOP3.LUT R23, R11, 0x3ff00000, RZ, 0xfc, !PT ;  /* 0x3ff000000b177812 */ /* 0x000fc800078efcff */
[----:B------:R-:W-:-:S13]  /*0940*/  ISETP.GE.U32.AND P1, PT, R23, 0x3ff6a09f, PT ;  /* 0x3ff6a09f1700780c */ /* 0x000fda0003f26070 */
[----:B------:R-:W-:Y:S01]  /*0950*/  @P1 IADD3 R11, PT, PT, R23, -0x100000, RZ ;  /* 0xfff00000170b1810 */ /* 0x000fe20007ffe0ff */
[----:B------:R-:W-:-:S04]  /*0960*/  @P1 VIADD R18, R43, 0xfffffc02 ;  /* 0xfffffc022b121836 */ /* 0x000fc80000000000 */
[----:B------:R-:W-:Y:S01]  /*0970*/  @P1 IMAD.MOV.U32 R23, RZ, RZ, R11 ;  /* 0x000000ffff171224 */ /* 0x000fe200078e000b */
[----:B------:R-:W-:-:S05]  /*0980*/  LOP3.LUT R18, R18, 0x80000000, RZ, 0x3c, !PT ;  /* 0x8000000012127812 */ /* 0x000fca00078e3cff */
[C---:B------:R-:W-:Y:S02]  /*0990*/  DADD R28, R22.reuse, 1 ;  /* 0x3ff00000161c7429 */ /* 0x040fe40000000000 */
[----:B------:R-:W-:-:S04]  /*09a0*/  DADD R22, R22, -1 ;  /* 0xbff0000016167429 */ /* 0x000fc80000000000 */
[----:B------:R-:W0:Y:S02]  /*09b0*/  MUFU.RCP64H R21, R29 ;  /* 0x0000001d00157308 */ /* 0x000e240000001800 */
[----:B0-----:R-:W-:-:S08]  /*09c0*/  DFMA R26, -R28, R20, 1 ;  /* 0x3ff000001c1a742b */ /* 0x001fd00000000114 */
[----:B------:R-:W-:-:S08]  /*09d0*/  DFMA R26, R26, R26, R26 ;  /* 0x0000001a1a1a722b */ /* 0x000fd0000000001a */
[----:B------:R-:W-:-:S08]  /*09e0*/  DFMA R26, R20, R26, R20 ;  /* 0x0000001a141a722b */ /* 0x000fd00000000014 */
[----:B------:R-:W-:-:S08]  /*09f0*/  DMUL R20, R22, R26 ;  /* 0x0000001a16147228 */ /* 0x000fd00000000000 */
[----:B------:R-:W-:-:S08]  /*0a00*/  DFMA R20, R22, R26, R20 ;  /* 0x0000001a1614722b */ /* 0x000fd00000000014 */
[----:B------:R-:W-:-:S08]  /*0a10*/  DMUL R32, R20, R20 ;  /* 0x0000001414207228 */ /* 0x000fd00000000000 */
[----:B------:R-:W-:Y:S01]  /*0a20*/  DFMA R24, R32, UR6, R24 ;  /* 0x0000000620187c2b */ /* 0x000fe20008000018 */
[----:B------:R-:W-:Y:S01]  /*0a30*/  UMOV UR6, 0x75488a3f ;  /* 0x75488a3f00067882 */ /* 0x000fe20000000000 */
[----:B------:R-:W-:-:S06]  /*0a40*/  UMOV UR7, 0x3ef3b20a ;  /* 0x3ef3b20a00077882 */ /* 0x000fcc0000000000 */
[----:B------:R-:W-:Y:S01]  /*0a50*/  DFMA R30, R32, R24, UR6 ;  /* 0x00000006201e7e2b */ /* 0x000fe20008000018 */
[----:B------:R-:W-:Y:S01]  /*0a60*/  UMOV UR6, 0xe4faecd5 ;  /* 0xe4faecd500067882 */ /* 0x000fe20000000000 */
[----:B------:R-:W-:Y:S01]  /*0a70*/  UMOV UR7, 0x3f1745cd ;  /* 0x3f1745cd00077882 */ /* 0x000fe20000000000 */
[----:B------:R-:W-:-:S05]  /*0a80*/  DADD R24, R22, -R20 ;  /* 0x0000000016187229 */ /* 0x000fca0000000814 */
[----:B------:R-:W-:Y:S01]  /*0a90*/  DFMA R30, R32, R30, UR6 ;  /* 0x00000006201e7e2b */ /* 0x000fe2000800001e */
[----:B------:R-:W-:Y:S01]  /*0aa0*/  UMOV UR6, 0x258a578b ;  /* 0x258a578b00067882 */ /* 0x000fe20000000000 */
[----:B------:R-:W-:Y:S01]  /*0ab0*/  UMOV UR7, 0x3f3c71c7 ;  /* 0x3f3c71c700077882 */ /* 0x000fe20000000000 */
[----:B------:R-:W-:-:S05]  /*0ac0*/  DADD R24, R24, R24 ;  /* 0x0000000018187229 */ /* 0x000fca0000000018 */
[----:B------:R-:W-:Y:S01]  /*0ad0*/  DFMA R30, R32, R30, UR6 ;  /* 0x00000006201e7e2b */ /* 0x000fe2000800001e */
[----:B------:R-:W-:Y:S01]  /*0ae0*/  UMOV UR6, 0x9242b910 ;  /* 0x9242b91000067882 */ /* 0x000fe20000000000 */
[----:B------:R-:W-:Y:S01]  /*0af0*/  UMOV UR7, 0x3f624924 ;  /* 0x3f62492400077882 */ /* 0x000fe20000000000 */
[----:B------:R-:W-:-:S05]  /*0b00*/  DFMA R24, R22, -R20, R24 ;  /* 0x800000141618722b */ /* 0x000fca0000000018 */
[----:B------:R-:W-:Y:S01]  /*0b10*/  DFMA R30, R32, R30, UR6 ;  /* 0x00000006201e7e2b */ /* 0x000fe2000800001e */
[----:B------:R-:W-:Y:S01]  /*0b20*/  UMOV UR6, 0x99999dfb ;  /* 0x99999dfb00067882 */ /* 0x000fe20000000000 */
[----:B------:R-:W-:Y:S01]  /*0b30*/  UMOV UR7, 0x3f899999 ;  /* 0x3f89999900077882 */ /* 0x000fe20000000000 */
[----:B------:R-:W-:Y:S02]  /*0b40*/  DMUL R24, R26, R24 ;  /* 0x000000181a187228 */ /* 0x000fe40000000000 */
[----:B------:R-:W-:-:S03]  /*0b50*/  DMUL R26, R20, R20 ;  /* 0x00000014141a7228 */ /* 0x000fc60000000000 */
[----:B------:R-:W-:Y:S01]  /*0b60*/  DFMA R30, R32, R30, UR6 ;  /* 0x00000006201e7e2b */ /* 0x000fe2000800001e */
[----:B------:R-:W-:Y:S01]  /*0b70*/  UMOV UR6, 0x55555555 ;  /* 0x5555555500067882 */ /* 0x000fe20000000000 */
[----:B------:R-:W-:-:S03]  /*0b80*/  UMOV UR7, 0x3fb55555 ;  /* 0x3fb5555500077882 */ /* 0x000fc60000000000 */
[----:B------:R-:W-:-:S03]  /*0b90*/  DMUL R34, R20, R26 ;  /* 0x0000001a14227228 */ /* 0x000fc60000000000 */
[----:B------:R-:W-:-:S08]  /*0ba0*/  DFMA R22, R32, R30, UR6 ;  /* 0x0000000620167e2b */ /* 0x000fd0000800001e */
[----:B------:R-:W-:Y:S01]  /*0bb0*/  DADD R28, -R22, UR6 ;  /* 0x00000006161c7e29 */ /* 0x000fe20008000100 */
[----:B------:R-:W-:Y:S01]  /*0bc0*/  UMOV UR6, 0xb9e7b0 ;  /* 0x00b9e7b000067882 */ /* 0x000fe20000000000 */
[----:B------:R-:W-:-:S06]  /*0bd0*/  UMOV UR7, 0x3c46a4cb ;  /* 0x3c46a4cb00077882 */ /* 0x000fcc0000000000 */
[----:B------:R-:W-:Y:S02]  /*0be0*/  DFMA R28, R32, R30, R28 ;  /* 0x0000001e201c722b */ /* 0x000fe4000000001c */
[----:B------:R-:W-:Y:S01]  /*0bf0*/  DFMA R30, R20, R20, -R26 ;  /* 0x00000014141e722b */ /* 0x000fe2000000081a */
[----:B------:R-:W-:Y:S02]  /*0c00*/  VIADD R33, R25, 0x100000 ;  /* 0x0010000019217836 */ /* 0x000fe40000000000 */
[----:B------:R-:W-:-:S06]  /*0c10*/  IMAD.MOV.U32 R32, RZ, RZ, R24 ;  /* 0x000000ffff207224 */ /* 0x000fcc00078e0018 */
[----:B------:R-:W-:Y:S02]  /*0c20*/  DFMA R30, R20, R32, R30 ;  /* 0x00000020141e722b */ /* 0x000fe4000000001e */
[----:B------:R-:W-:Y:S01]  /*0c30*/  DADD R32, R28, -UR6 ;  /* 0x800000061c207e29 */ /* 0x000fe20008000000 */
[----:B------:R-:W-:Y:S01]  /*0c40*/  UMOV UR6, 0x80000000 ;  /* 0x8000000000067882 */ /* 0x000fe20000000000 */
[----:B------:R-:W-:Y:S01]  /*0c50*/  DFMA R28, R20, R26, -R34 ;  /* 0x0000001a141c722b */ /* 0x000fe20000000822 */
[----:B------:R-:W-:Y:S02]  /*0c60*/  UMOV UR7, 0x43300000 ;  /* 0x4330000000077882 */ /* 0x000fe40000000000 */
[----:B------:R-:W-:Y:S01]  /*0c70*/  DADD R18, R18, -UR6 ;  /* 0x8000000612127e29 */ /* 0x000fe20008000000 */
[----:B------:R-:W-:Y:S01]  /*0c80*/  UMOV UR6, 0xfefa39ef ;  /* 0xfefa39ef00067882 */ /* 0x000fe20000000000 */
[----:B------:R-:W-:-:S03]  /*0c90*/  UMOV UR7, 0x3fe62e42 ;  /* 0x3fe62e4200077882 */ /* 0x000fc60000000000 */
[----:B------:R-:W-:Y:S02]  /*0ca0*/  DFMA R28, R24, R26, R28 ;  /* 0x0000001a181c722b */ /* 0x000fe4000000001c */
[----:B------:R-:W-:-:S06]  /*0cb0*/  DADD R26, R22, R32 ;  /* 0x00000000161a7229 */ /* 0x000fcc0000000020 */
[----:B------:R-:W-:Y:S02]  /*0cc0*/  DFMA R28, R20, R30, R28 ;  /* 0x0000001e141c722b */ /* 0x000fe4000000001c */
[----:B------:R-:W-:Y:S02]  /*0cd0*/  DADD R30, R22, -R26 ;  /* 0x00000000161e7229 */ /* 0x000fe4000000081a */
[----:B------:R-:W-:-:S06]  /*0ce0*/  DMUL R22, R26, R34 ;  /* 0x000000221a167228 */ /* 0x000fcc0000000000 */
[----:B------:R-:W-:Y:S02]  /*0cf0*/  DADD R32, R32, R30 ;  /* 0x0000000020207229 */ /* 0x000fe4000000001e */
[----:B------:R-:W-:-:S08]  /*0d00*/  DFMA R30, R26, R34, -R22 ;  /* 0x000000221a1e722b */ /* 0x000fd00000000816 */
[----:B------:R-:W-:-:S08]  /*0d10*/  DFMA R28, R26, R28, R30 ;  /* 0x0000001c1a1c722b */ /* 0x000fd0000000001e */
[----:B------:R-:W-:-:S08]  /*0d20*/  DFMA R32, R32, R34, R28 ;  /* 0x000000222020722b */ /* 0x000fd0000000001c */
[----:B------:R-:W-:-:S08]  /*0d30*/  DADD R28, R22, R32 ;  /* 0x00000000161c7229 */ /* 0x000fd00000000020 */
[--C-:B------:R-:W-:Y:S02]  /*0d40*/  DADD R26, R20, R28.reuse ;  /* 0x00000000141a7229 */ /* 0x100fe4000000001c */
[----:B------:R-:W-:-:S06]  /*0d50*/  DADD R22, R22, -R28 ;  /* 0x0000000016167229 */ /* 0x000fcc000000081c */
[----:B------:R-:W-:Y:S02]  /*0d60*/  DADD R20, R20, -R26 ;  /* 0x0000000014147229 */ /* 0x000fe4000000081a */
[----:B------:R-:W-:-:S06]  /*0d70*/  DADD R22, R32, R22 ;  /* 0x0000000020167229 */ /* 0x000fcc0000000016 */
[----:B------:R-:W-:-:S08]  /*0d80*/  DADD R20, R28, R20 ;  /* 0x000000001c147229 */ /* 0x000fd00000000014 */
[----:B------:R-:W-:-:S08]  /*0d90*/  DADD R20, R22, R20 ;  /* 0x0000000016147229 */ /* 0x000fd00000000014 */
[----:B------:R-:W-:-:S08]  /*0da0*/  DADD R24, R24, R20 ;  /* 0x0000000018187229 */ /* 0x000fd00000000014 */
[----:B------:R-:W-:-:S08]  /*0db0*/  DADD R22, R26, R24 ;  /* 0x000000001a167229 */ /* 0x000fd00000000018 */
[--C-:B------:R-:W-:Y:S02]  /*0dc0*/  DFMA R20, R18, UR6, R22.reuse ;  /* 0x0000000612147c2b */ /* 0x100fe40008000016 */
[----:B------:R-:W-:-:S06]  /*0dd0*/  DADD R28, R26, -R22 ;  /* 0x000000001a1c7229 */ /* 0x000fcc0000000816 */
[----:B------:R-:W-:Y:S02]  /*0de0*/  DFMA R26, R18, -UR6, R20 ;  /* 0x80000006121a7c2b */ /* 0x000fe40008000014 */
[----:B------:R-:W-:-:S06]  /*0df0*/  DADD R28, R24, R28 ;  /* 0x00000000181c7229 */ /* 0x000fcc000000001c */
[----:B------:R-:W-:-:S08]  /*0e00*/  DADD R26, -R22, R26 ;  /* 0x00000000161a7229 */ /* 0x000fd0000000011a */
[----:B------:R-:W-:-:S08]  /*0e10*/  DADD R22, R28, -R26 ;  /* 0x000000001c167229 */ /* 0x000fd0000000081a */
[----:B------:R-:W-:-:S08]  /*0e20*/  DFMA R22, R18, UR8, R22 ;  /* 0x0000000812167c2b */ /* 0x000fd00008000016 */
[----:B------:R-:W-:-:S08]  /*0e30*/  DADD R18, R20, R22 ;  /* 0x0000000014127229 */ /* 0x000fd00000000016 */
[----:B------:R-:W-:Y:S02]  /*0e40*/  DADD R20, R20, -R18 ;  /* 0x0000000014147229 */ /* 0x000fe40000000812 */
[----:B------:R-:W-:-:S06]  /*0e50*/  DMUL R28, R18, 2 ;  /* 0x40000000121c7828 */ /* 0x000fcc0000000000 */
[----:B------:R-:W-:Y:S02]  /*0e60*/  DADD R20, R22, R20 ;  /* 0x0000000016147229 */ /* 0x000fe40000000014 */
[----:B------:R-:W-:-:S08]  /*0e70*/  DFMA R26, R18, 2, -R28 ;  /* 0x40000000121a782b */ /* 0x000fd0000000081c */
[----:B------:R-:W-:Y:S01]  /*0e80*/  DFMA R26, R20, 2, R26 ;  /* 0x40000000141a782b */ /* 0x000fe2000000001a */
[----:B------:R-:W-:Y:S02]  /*0e90*/  IMAD.MOV.U32 R20, RZ, RZ, 0x652b82fe ;  /* 0x652b82feff147424 */ /* 0x000fe400078e00ff */
[----:B------:R-:W-:-:S05]  /*0ea0*/  IMAD.MOV.U32 R21, RZ, RZ, 0x3ff71547 ;  /* 0x3ff71547ff157424 */ /* 0x000fca00078e00ff */
[----:B------:R-:W-:-:S08]  /*0eb0*/  DADD R18, R28, R26 ;  /* 0x000000001c127229 */ /* 0x000fd0000000001a */
[----:B------:R-:W-:Y:S02]  /*0ec0*/  DFMA R20, R18, R20, 6.75539944105574400000e+15 ;  /* 0x433800001214742b */ /* 0x000fe40000000014 */
[----:B------:R-:W-:Y:S01]  /*0ed0*/  FSETP.GEU.AND P0, PT, |R19|, 4.1917929649353027344, PT ;  /* 0x4086232b1300780b */ /* 0x000fe20003f0e200 */
[----:B------:R-:W-:-:S05]  /*0ee0*/  DADD R28, R28, -R18 ;  /* 0x000000001c1c7229 */ /* 0x000fca0000000812 */
[----:B------:R-:W-:-:S03]  /*0ef0*/  DADD R22, R20, -6.75539944105574400000e+15 ;  /* 0xc338000014167429 */ /* 0x000fc60000000000 */
[----:B------:R-:W-:-:S05]  /*0f00*/  DADD R26, R26, R28 ;  /* 0x000000001a1a7229 */ /* 0x000fca000000001c */
[----:B------:R-:W-:Y:S01]  /*0f10*/  DFMA R24, R22, -UR6, R18 ;  /* 0x8000000616187c2b */ /* 0x000fe20008000012 */
[----:B------:R-:W-:Y:S01]  /*0f20*/  UMOV UR6, 0x3b39803f ;  /* 0x3b39803f00067882 */ /* 0x000fe20000000000 */
[----:B------:R-:W-:-:S06]  /*0f30*/  UMOV UR7, 0x3c7abc9e ;  /* 0x3c7abc9e00077882 */ /* 0x000fcc0000000000 */
[----:B------:R-:W-:Y:S01]  /*0f40*/  DFMA R24, R22, -UR6, R24 ;  /* 0x8000000616187c2b */ /* 0x000fe20008000018 */
[----:B------:R-:W-:Y:S01]  /*0f50*/  UMOV UR6, 0x69ce2bdf ;  /* 0x69ce2bdf00067882 */ /* 0x000fe20000000000 */
[----:B------:R-:W-:Y:S01]  /*0f60*/  IMAD.MOV.U32 R22, RZ, RZ, -0x35dec16 ;  /* 0xfca213eaff167424 */ /* 0x000fe200078e00ff */
[----:B------:R-:W-:Y:S01]  /*0f70*/  UMOV UR7, 0x3e5ade15 ;  /* 0x3e5ade1500077882 */ /* 0x000fe20000000000 */
[----:B------:R-:W-:-:S06]  /*0f80*/  IMAD.MOV.U32 R23, RZ, RZ, 0x3e928af3 ;  /* 0x3e928af3ff177424 */ /* 0x000fcc00078e00ff */
[----:B------:R-:W-:Y:S01]  /*0f90*/  DFMA R22, R24, UR6, R22 ;  /* 0x0000000618167c2b */ /* 0x000fe20008000016 */
[----:B------:R-:W-:Y:S01]  /*0fa0*/  UMOV UR6, 0x62401315 ;  /* 0x6240131500067882 */ /* 0x000fe20000000000 */
[----:B------:R-:W-:-:S06]  /*0fb0*/  UMOV UR7, 0x3ec71dee ;  /* 0x3ec71dee00077882 */ /* 0x000fcc0000000000 */
[----:B------:R-:W-:Y:S01]  /*0fc0*/  DFMA R22, R24, R22, UR6 ;  /* 0x0000000618167e2b */ /* 0x000fe20008000016 */
        /* <DEDUP_REMOVED lines=20> */
[----:B------:R-:W-:-:S08]  /*1110*/  DFMA R22, R24, R22, UR6 ;  /* 0x0000000618167e2b */ /* 0x000fd00008000016 */
[----:B------:R-:W-:-:S08]  /*1120*/  DFMA R22, R24, R22, 1 ;  /* 0x3ff000001816742b */ /* 0x000fd00000000016 */
[----:B------:R-:W-:-:S10]  /*1130*/  DFMA R22, R24, R22, 1 ;  /* 0x3ff000001816742b */ /* 0x000fd40000000016 */
[----:B------:R-:W-:Y:S01]  /*1140*/  LEA R25, R20, R23, 0x14 ;  /* 0x0000001714197211 */ /* 0x000fe200078ea0ff */
[----:B------:R-:W-:Y:S01]  /*1150*/  IMAD.MOV.U32 R24, RZ, RZ, R22 ;  /* 0x000000ffff187224 */ /* 0x000fe200078e0016 */
[----:B------:R-:W-:Y:S06]  /*1160*/  @!P0 BRA `(.L_x_7) ;  /* 0x0000000000308947 */ /* 0x000fec0003800000 */
[----:B------:R-:W-:Y:S01]  /*1170*/  FSETP.GEU.AND P1, PT, |R19|, 4.2275390625, PT ;  /* 0x408748001300780b */ /* 0x000fe20003f2e200 */
[C---:B------:R-:W-:Y:S02]  /*1180*/  DADD R24, R18.reuse, +INF ;  /* 0x7ff0000012187429 */ /* 0x040fe40000000000 */
[----:B------:R-:W-:-:S08]  /*1190*/  DSETP.GEU.AND P0, PT, R18, RZ, PT ;  /* 0x000000ff1200722a */ /* 0x000fd00003f0e000 */
[----:B------:R-:W-:Y:S02]  /*11a0*/  FSEL R24, R24, RZ, P0 ;  /* 0x000000ff18187208 */ /* 0x000fe40000000000 */
[----:B------:R-:W-:Y:S02]  /*11b0*/  @!P1 LEA.HI R11, R20, R20, RZ, 0x1 ;  /* 0x00000014140b9211 */ /* 0x000fe400078f08ff */
[----:B------:R-:W-:Y:S02]  /*11c0*/  FSEL R25, R25, RZ, P0 ;  /* 0x000000ff19197208 */ /* 0x000fe40000000000 */
[----:B------:R-:W-:-:S05]  /*11d0*/  @!P1 SHF.R.S32.HI R11, RZ, 0x1, R11 ;  /* 0x00000001ff0b9819 */ /* 0x000fca000001140b */
[----:B------:R-:W-:Y:S02]  /*11e0*/  @!P1 IMAD.IADD R18, R20, 0x1, -R11 ;  /* 0x0000000114129824 */ /* 0x000fe400078e0a0b */
[----:B------:R-:W-:-:S03]  /*11f0*/  @!P1 IMAD R23, R11, 0x100000, R23 ;  /* 0x001000000b179824 */ /* 0x000fc600078e0217 */
[----:B------:R-:W-:Y:S01]  /*1200*/  @!P1 LEA R19, R18, 0x3ff00000, 0x14 ;  /* 0x3ff0000012139811 */ /* 0x000fe200078ea0ff */
[----:B------:R-:W-:-:S06]  /*1210*/  @!P1 IMAD.MOV.U32 R18, RZ, RZ, RZ ;  /* 0x000000ffff129224 */ /* 0x000fcc00078e00ff */
[----:B------:R-:W-:-:S11]  /*1220*/  @!P1 DMUL R24, R22, R18 ;  /* 0x0000001216189228 */ /* 0x000fd60000000000 */
.L_x_7:
[----:B------:R-:W-:Y:S01]  /*1230*/  DFMA R26, R26, R24, R24 ;  /* 0x000000181a1a722b */ /* 0x000fe20000000018 */
[----:B------:R-:W-:Y:S01]  /*1240*/  IMAD.MOV.U32 R43, RZ, RZ, 0x0 ;  /* 0x00000000ff2b7424 */ /* 0x000fe200078e00ff */
[----:B------:R-:W-:-:S08]  /*1250*/  DSETP.NEU.AND P0, PT, |R24|, +INF , PT ;  /* 0x7ff000001800742a */ /* 0x000fd00003f0d200 */
[----:B------:R-:W-:Y:S02]  /*1260*/  FSEL R11, R24, R26, !P0 ;  /* 0x0000001a180b7208 */ /* 0x000fe40004000000 */
[----:B------:R-:W-:Y:S01]  /*1270*/  FSEL R24, R25, R27, !P0 ;  /* 0x0000001b19187208 */ /* 0x000fe20004000000 */
[----:B------:R-:W-:Y:S06]  /*1280*/  RET.REL.NODEC R42 `(_Z23generate_uniform_kernelP17curandStateXORWOWiPi) ;  /* 0xffffffec2a5c7950 */ /* 0x000fec0003c3ffff */
.L_x_8:
        /* <DEDUP_REMOVED lines=15> */
.L_x_18:


//--------------------- .text._Z12setup_kernelP17curandStateXORWOW --------------------------
	.section	.text._Z12setup_kernelP17curandStateXORWOW,"ax",@progbits
	.align	128
        .global         _Z12setup_kernelP17curandStateXORWOW
        .type           _Z12setup_kernelP17curandStateXORWOW,@function
        .size           _Z12setup_kernelP17curandStateXORWOW,(.L_x_21 - _Z12setup_kernelP17curandStateXORWOW)
        .other          _Z12setup_kernelP17curandStateXORWOW,@"STO_CUDA_ENTRY STV_DEFAULT"
_Z12setup_kernelP17curandStateXORWOW:
.text._Z12setup_kernelP17curandStateXORWOW:
[----:B------:R-:W-:Y:S01]  /*0000*/  LDC R1, c[0x0][0x37c] ;  /* 0x0000df00ff017b82 */ /* 0x000fe20000000800 */
[----:B------:R-:W0:Y:S07]  /*0010*/  S2R R11, SR_TID.X ;  /* 0x00000000000b7919 */ /* 0x000e2e0000002100 */
[----:B------:R-:W1:Y:S01]  /*0020*/  LDC.64 R2, c[0x0][0x380] ;  /* 0x0000e000ff027b82 */ /* 0x000e620000000a00 */
[----:B------:R-:W2:Y:S01]  /*0030*/  LDCU.64 UR4, c[0x0][0x358] ;  /* 0x00006b00ff0477ac */ /* 0x000ea20008000a00 */
[----:B------:R-:W-:Y:S01]  /*0040*/  IMAD.MOV.U32 R4, RZ, RZ, 0x3198c20f ;  /* 0x3198c20fff047424 */ /* 0x000fe200078e00ff */
[----:B------:R-:W0:Y:S01]  /*0050*/  S2R R0, SR_CTAID.X ;  /* 0x0000000000007919 */ /* 0x000e220000002500 */
[----:B------:R-:W-:Y:S01]  /*0060*/  IMAD.MOV.U32 R5, RZ, RZ, 0x5efdb30c ;  /* 0x5efdb30cff057424 */ /* 0x000fe200078e00ff */
[----:B------:R-:W-:Y:S01]  /*0070*/  BSSY.RECONVERGENT B0, `(.L_x_9) ;  /* 0x00000e3000007945 */ /* 0x000fe20003800200 */
[----:B------:R-:W-:-:S02]  /*0080*/  IMAD.MOV.U32 R6, RZ, RZ, 0x423bb012 ;  /* 0x423bb012ff067424 */ /* 0x000fc400078e00ff */
[----:B------:R-:W-:Y:S02]  /*0090*/  IMAD.MOV.U32 R7, RZ, RZ, -0x75bd8fc ;  /* 0xf8a42704ff077424 */ /* 0x000fe400078e00ff */
[----:B------:R-:W-:Y:S02]  /*00a0*/  IMAD.MOV.U32 R8, RZ, RZ, -0x23270784 ;  /* 0xdcd8f87cff087424 */ /* 0x000fe400078e00ff */
[----:B------:R-:W-:Y:S02]  /*00b0*/  IMAD.MOV.U32 R9, RZ, RZ, 0x57fa2510 ;  /* 0x57fa2510ff097424 */ /* 0x000fe400078e00ff */
[----:B0-----:R-:W-:-:S04]  /*00c0*/  IMAD R11, R0, 0x40, R11 ;  /* 0x00000040000b7824 */ /* 0x001fc800078e020b */
[C---:B-1----:R-:W-:Y:S01]  /*00d0*/  IMAD.WIDE R2, R11.reuse, 0x30, R2 ;  /* 0x000000300b027825 */ /* 0x042fe200078e0202 */
[----:B------:R-:W-:-:S04]  /*00e0*/  ISETP.NE.AND P0, PT, R11, RZ, PT ;  /* 0x000000ff0b00720c */ /* 0x000fc80003f05270 */
[----:B--2---:R0:W-:Y:S04]  /*00f0*/  STG.E.64 desc[UR4][R2.64], R4 ;  /* 0x0000000402007986 */ /* 0x0041e8000c101b04 */
[----:B------:R0:W-:Y:S04]  /*0100*/  STG.E.64 desc[UR4][R2.64+0x8], R6 ;  /* 0x0000080602007986 */ /* 0x0001e8000c101b04 */
[----:B------:R0:W-:Y:S01]  /*0110*/  STG.E.64 desc[UR4][R2.64+0x10], R8 ;  /* 0x0000100802007986 */ /* 0x0001e2000c101b04 */
[----:B------:R-:W-:Y:S05]  /*0120*/  @!P0 BRA `(.L_x_10) ;  /* 0x0000000c005c8947 */ /* 0x000fea0003800000 */
[----:B------:R-:W-:Y:S01]  /*0130*/  SHF.R.S32.HI R10, RZ, 0x1f, R11 ;  /* 0x0000001fff0a7819 */ /* 0x000fe2000001140b */
[----:B------:R-:W-:-:S07]  /*0140*/  IMAD.MOV.U32 R12, RZ, RZ, RZ ;  /* 0x000000ffff0c7224 */ /* 0x000fce00078e00ff */
.L_x_16:
[----:B0-----:R-:W-:Y:S01]  /*0150*/  LOP3.LUT R2, R11, 0x3, RZ, 0xc0, !PT ;  /* 0x000000030b027812 */ /* 0x001fe200078ec0ff */
[----:B------:R-:W-:Y:S03]  /*0160*/  BSSY.RECONVERGENT B1, `(.L_x_11) ;  /* 0x00000cd000017945 */ /* 0x000fe60003800200 */
[----:B------:R-:W-:-:S04]  /*0170*/  ISETP.NE.U32.AND P0, PT, R2, RZ, PT ;  /* 0x000000ff0200720c */ /* 0x000fc80003f05070 */
[----:B------:R-:W-:-:S13]  /*0180*/  ISETP.NE.AND.EX P0, PT, RZ, RZ, PT, P0 ;  /* 0x000000ffff00720c */ /* 0x000fda0003f05300 */
[----:B------:R-:W-:Y:S05]  /*0190*/  @!P0 BRA `(.L_x_12) ;  /* 0x0000000c00248947 */ /* 0x000fea0003800000 */
[----:B------:R-:W0:Y:S01]  /*01a0*/  LDC.64 R4, c[0x4][RZ] ;  /* 0x01000000ff047b82 */ /* 0x000e220000000a00 */
[----:B------:R-:W-:Y:S02]  /*01b0*/  IMAD.MOV.U32 R13, RZ, RZ, RZ ;  /* 0x000000ffff0d7224 */ /* 0x000fe400078e00ff */
[----:B0-----:R-:W-:-:S07]  /*01c0*/  IMAD.WIDE.U32 R4, R12, 0xc80, R4 ;  /* 0x00000c800c047825 */ /* 0x001fce00078e0004 */
.L_x_15:
[----:B0-----:R-:W-:Y:S01]  /*01d0*/  IMAD.MOV.U32 R14, RZ, RZ, RZ ;  /* 0x000000ffff0e7224 */ /* 0x001fe200078e00ff */
[----:B------:R-:W-:Y:S01]  /*01e0*/  CS2R R6, SRZ ;  /* 0x0000000000067805 */ /* 0x000fe2000001ff00 */
[----:B------:R-:W-:Y:S01]  /*01f0*/  IMAD.MOV.U32 R16, RZ, RZ, RZ ;  /* 0x000000ffff107224 */ /* 0x000fe200078e00ff */
[----:B------:R-:W-:-:S07]  /*0200*/  CS2R R2, SRZ ;  /* 0x0000000000027805 */ /* 0x000fce000001ff00 */
.L_x_14:
[----:B------:R-:W0:Y:S01]  /*0210*/  S2R R15, SR_TID.X ;  /* 0x00000000000f7919 */ /* 0x000e220000002100 */
[----:B------:R-:W1:Y:S01]  /*0220*/  LDC.64 R8, c[0x0][0x380] ;  /* 0x0000e000ff087b82 */ /* 0x000e620000000a00 */
[----:B0-----:R-:W-:-:S04]  /*0230*/  IMAD R17, R0, 0x40, R15 ;  /* 0x0000004000117824 */ /* 0x001fc800078e020f */
[----:B-1----:R-:W-:-:S04]  /*0240*/  IMAD.WIDE R8, R17, 0x30, R8 ;  /* 0x0000003011087825 */ /* 0x002fc800078e0208 */
[----:B------:R-:W-:-:S05]  /*0250*/  IMAD.WIDE.U32 R8, R16, 0x4, R8 ;  /* 0x0000000410087825 */ /* 0x000fca00078e0008 */
[----:B------:R0:W5:Y:S01]  /*0260*/  LDG.E R17, desc[UR4][R8.64+0x4] ;  /* 0x0000040408117981 */ /* 0x000162000c1e1900 */
[----:B------:R-:W-:-:S07]  /*0270*/  IMAD.MOV.U32 R18, RZ, RZ, RZ ;  /* 0x000000ffff127224 */ /* 0x000fce00078e00ff */
.L_x_13:
[----:B-----5:R-:W-:Y:S01]  /*0280*/  SHF.R.U32.HI R22, RZ, R18, R17 ;  /* 0x00000012ff167219 */ /* 0x020fe20000011611 */
[----:B0-----:R-:W-:-:S03]  /*0290*/  IMAD.SHL.U32 R9, R16, 0x20, RZ ;  /* 0x0000002010097824 */ /* 0x001fc600078e00ff */
[----:B------:R-:W-:Y:S01]  /*02a0*/  LOP3.LUT R19, R22, 0x1, RZ, 0xc0, !PT ;  /* 0x0000000116137812 */ /* 0x000fe200078ec0ff */
[----:B------:R-:W-:-:S03]  /*02b0*/  IMAD.IADD R8, R9, 0x1, R18 ;  /* 0x0000000109087824 */ /* 0x000fc600078e0212 */
[----:B------:R-:W-:Y:S01]  /*02c0*/  ISETP.NE.U32.AND P0, PT, R19, 0x1, PT ;  /* 0x000000011300780c */ /* 0x000fe20003f05070 */
[----:B------:R-:W-:-:S03]  /*02d0*/  IMAD R9, R8, 0x5, RZ ;  /* 0x0000000508097824 */ /* 0x000fc600078e02ff */
[----:B------:R-:W-:Y:S01]  /*02e0*/  R2P PR, R22, 0x7e ;  /* 0x0000007e16007804 */ /* 0x000fe20000000000 */
[----:B------:R-:W-:-:S08]  /*02f0*/  IMAD.WIDE.U32 R8, R9, 0x4, R4 ;  /* 0x0000000409087825 */ /* 0x000fd000078e0004 */
[----:B------:R-:W2:Y:S04]  /*0300*/  @!P0 LDG.E R19, desc[UR4][R8.64] ;  /* 0x0000000408138981 */ /* 0x000ea8000c1e1900 */
[----:B------:R-:W3:Y:S04]  /*0310*/  @!P0 LDG.E R20, desc[UR4][R8.64+0x10] ;  /* 0x0000100408148981 */ /* 0x000ee8000c1e1900 */
[----:B------:R-:W4:Y:S04]  /*0320*/  @P1 LDG.E R21, desc[UR4][R8.64+0x14] ;  /* 0x0000140408151981 */ /* 0x000f28000c1e1900 */
[----:B------:R-:W4:Y:S04]  /*0330*/  @P2 LDG.E R23, desc[UR4][R8.64+0x28] ;  /* 0x0000280408172981 */ /* 0x000f28000c1e1900 */
[----:B------:R-:W4:Y:S04]  /*0340*/  @P1 LDG.E R24, desc[UR4][R8.64+0x24] ;  /* 0x0000240408181981 */ /* 0x000f28000c1e1900 */
[----:B------:R-:W4:Y:S04]  /*0350*/  @P2 LDG.E R26, desc[UR4][R8.64+0x38] ;  /* 0x00003804081a2981 */ /* 0x000f28000c1e1900 */
[----:B------:R-:W4:Y:S04]  /*0360*/  @P3 LDG.E R25, desc[UR4][R8.64+0x3c] ;  /* 0x00003c0408193981 */ /* 0x000f28000c1e1900 */
[----:B------:R-:W4:Y:S01]  /*0370*/  @P4 LDG.E R27, desc[UR4][R8.64+0x50] ;  /* 0x00005004081b4981 */ /* 0x000f22000c1e1900 */
[----:B--2---:R-:W-:-:S03]  /*0380*/  @!P0 LOP3.LUT R14, R14, R19, RZ, 0x3c, !PT ;  /* 0x000000130e0e8212 */ /* 0x004fc600078e3cff */
[----:B------:R-:W2:Y:S01]  /*0390*/  @!P0 LDG.E R19, desc[UR4][R8.64+0x4] ;  /* 0x0000040408138981 */ /* 0x000ea2000c1e1900 */
[----:B---3--:R-:W-:-:S03]  /*03a0*/  @!P0 LOP3.LUT R7, R7, R20, RZ, 0x3c, !PT ;  /* 0x0000001407078212 */ /* 0x008fc600078e3cff */
[----:B------:R-:W3:Y:S01]  /*03b0*/  @!P0 LDG.E R20, desc[UR4][R8.64+0x8] ;  /* 0x0000080408148981 */ /* 0x000ee2000c1e1900 */
[----:B----4-:R-:W-:-:S03]  /*03c0*/  @P1 LOP3.LUT R14, R14, R21, RZ, 0x3c, !PT ;  /* 0x000000150e0e1212 */ /* 0x010fc600078e3cff */
[----:B------:R-:W4:Y:S01]  /*03d0*/  @!P0 LDG.E R21, desc[UR4][R8.64+0xc] ;  /* 0x00000c0408158981 */ /* 0x000f22000c1e1900 */
[----:B------:R-:W-:-:S03]  /*03e0*/  @P2 LOP3.LUT R14, R14, R23, RZ, 0x3c, !PT ;  /* 0x000000170e0e2212 */ /* 0x000fc600078e3cff */
[----:B------:R-:W4:Y:S01]  /*03f0*/  @P1 LDG.E R23, desc[UR4][R8.64+0x18] ;  /* 0x0000180408171981 */ /* 0x000f22000c1e1900 */
[----:B------:R-:W-:-:S03]  /*0400*/  @P1 LOP3.LUT R7, R7, R24, RZ, 0x3c, !PT ;  /* 0x0000001807071212 */ /* 0x000fc600078e3cff */
[----:B------:R-:W4:Y:S01]  /*0410*/  @P2 LDG.E R24, desc[UR4][R8.64+0x30] ;  /* 0x0000300408182981 */ /* 0x000f22000c1e1900 */
[----:B--2---:R-:W-:-:S03]  /*0420*/  @!P0 LOP3.LUT R2, R2, R19, RZ, 0x3c, !PT ;  /* 0x0000001302028212 */ /* 0x004fc600078e3cff */
[----:B------:R-:W2:Y:S01]  /*0430*/  @P1 LDG.E R19, desc[UR4][R8.64+0x20] ;  /* 0x0000200408131981 */ /* 0x000ea2000c1e1900 */
[----:B---3--:R-:W-:-:S03]  /*0440*/  @!P0 LOP3.LUT R3, R3, R20, RZ, 0x3c, !PT ;  /* 0x0000001403038212 */ /* 0x008fc600078e3cff */
[----:B------:R-:W3:Y:S01]  /*0450*/  @P1 LDG.E R20, desc[UR4][R8.64+0x1c] ;  /* 0x00001c0408141981 */ /* 0x000ee2000c1e1900 */
[----:B----4-:R-:W-:-:S03]  /*0460*/  @!P0 LOP3.LUT R6, R6, R21, RZ, 0x3c, !PT ;  /* 0x0000001506068212 */ /* 0x010fc600078e3cff */
[----:B------:R-:W4:Y:S01]  /*0470*/  @P2 LDG.E R21, desc[UR4][R8.64+0x2c] ;  /* 0x00002c0408152981 */ /* 0x000f22000c1e1900 */
[----:B------:R-:W-:-:S03]  /*0480*/  @P1 LOP3.LUT R2, R2, R23, RZ, 0x3c, !PT ;  /* 0x0000001702021212 */ /* 0x000fc600078e3cff */
[----:B------:R-:W4:Y:S01]  /*0490*/  @P2 LDG.E R23, desc[UR4][R8.64+0x34] ;  /* 0x0000340408172981 */ /* 0x000f22000c1e1900 */
[----:B------:R-:W-:-:S03]  /*04a0*/  @P2 LOP3.LUT R7, R7, R26, RZ, 0x3c, !PT ;  /* 0x0000001a07072212 */ /* 0x000fc600078e3cff */
[----:B------:R-:W4:Y:S01]  /*04b0*/  @P3 LDG.E R26, desc[UR4][R8.64+0x4c] ;  /* 0x00004c04081a3981 */ /* 0x000f22000c1e1900 */
[----:B------:R-:W-:-:S03]  /*04c0*/  @P3 LOP3.LUT R14, R14, R25, RZ, 0x3c, !PT ;  /* 0x000000190e0e3212 */ /* 0x000fc600078e3cff */
[----:B------:R-:W4:Y:S01]  /*04d0*/  @P5 LDG.E R25, desc[UR4][R8.64+0x64] ;  /* 0x0000640408195981 */ /* 0x000f22000c1e1900 */
[----:B--2---:R-:W-:-:S03]  /*04e0*/  @P1 LOP3.LUT R6, R6, R19, RZ, 0x3c, !PT ;  /* 0x0000001306061212 */ /* 0x004fc600078e3cff */
[----:B------:R-:W2:Y:S01]  /*04f0*/  @P3 LDG.E R19, desc[UR4][R8.64+0x40] ;  /* 0x0000400408133981 */ /* 0x000ea2000c1e1900 */
[----:B---3--:R-:W-:-:S03]  /*0500*/  @P1 LOP3.LUT R3, R3, R20, RZ, 0x3c, !PT ;  /* 0x0000001403031212 */ /* 0x008fc600078e3cff */
[----:B------:R-:W3:Y:S01]  /*0510*/  @P3 LDG.E R20, desc[UR4][R8.64+0x44] ;  /* 0x0000440408143981 */ /* 0x000ee2000c1e1900 */
[----:B------:R-:W-:-:S03]  /*0520*/  @P2 LOP3.LUT R3, R3, R24, RZ, 0x3c, !PT ;  /* 0x0000001803032212 */ /* 0x000fc600078e3cff */
[----:B------:R-:W3:Y:S01]  /*0530*/  @P4 LDG.E R24, desc[UR4][R8.64+0x58] ;  /* 0x0000580408184981 */ /* 0x000ee2000c1e1900 */
[----:B----4-:R-:W-:Y:S02]  /*0540*/  @P2 LOP3.LUT R2, R2, R21, RZ, 0x3c, !PT ;  /* 0x0000001502022212 */ /* 0x010fe400078e3cff */
[----:B------:R-:W-:Y:S01]  /*0550*/  @P2 LOP3.LUT R6, R6, R23, RZ, 0x3c, !PT ;  /* 0x0000001706062212 */ /* 0x000fe200078e3cff */
[----:B------:R-:W4:Y:S04]  /*0560*/  @P3 LDG.E R21, desc[UR4][R8.64+0x48] ;  /* 0x0000480408153981 */ /* 0x000f28000c1e1900 */
[----:B------:R-:W4:Y:S01]  /*0570*/  @P4 LDG.E R23, desc[UR4][R8.64+0x54] ;  /* 0x0000540408174981 */ /* 0x000f22000c1e1900 */
[----:B------:R-:W-:Y:S02]  /*0580*/  @P4 LOP3.LUT R14, R14, R27, RZ, 0x3c, !PT ;  /* 0x0000001b0e0e4212 */ /* 0x000fe400078e3cff */
[----:B------:R-:W-:-:S02]  /*0590*/  @P3 LOP3.LUT R7, R7, R26, RZ, 0x3c, !PT ;  /* 0x0000001a07073212 */ /* 0x000fc400078e3cff */
        /* <DEDUP_REMOVED lines=9> */
[----:B----4-:R-:W-:-:S03]  /*0630*/  @P3 LOP3.LUT R6, R6, R21, RZ, 0x3c, !PT ;  /* 0x0000001506063212 */ /* 0x010fc600078e3cff */
[----:B------:R-:W4:Y:S01]  /*0640*/  @P5 LDG.E R21, desc[UR4][R8.64+0x68] ;  /* 0x0000680408155981 */ /* 0x000f22000c1e1900 */
[----:B------:R-:W-:-:S03]  /*0650*/  @P4 LOP3.LUT R2, R2, R23, RZ, 0x3c, !PT ;  /* 0x0000001702024212 */ /* 0x000fc600078e3cff */
[----:B------:R-:W4:Y:S01]  /*0660*/  @P5 LDG.E R23, desc[UR4][R8.64+0x70] ;  /* 0x0000700408175981 */ /* 0x000f22000c1e1900 */
[----:B------:R-:W-:Y:S02]  /*0670*/  LOP3.LUT P0, RZ, R22, 0x80, RZ, 0xc0, !PT ;  /* 0x0000008016ff7812 */ /* 0x000fe4000780c0ff */
[----:B------:R-:W-:Y:S02]  /*0680*/  @P4 LOP3.LUT R7, R7, R26, RZ, 0x3c, !PT ;  /* 0x0000001a07074212 */ /* 0x000fe400078e3cff */
[----:B------:R-:W-:Y:S02]  /*0690*/  @P6 LOP3.LUT R14, R14, R25, RZ, 0x3c, !PT ;  /* 0x000000190e0e6212 */ /* 0x000fe400078e3cff */
[----:B------:R-:W4:Y:S07]  /*06a0*/  @P6 LDG.E R25, desc[UR4][R8.64+0x7c] ;  /* 0x00007c0408196981 */ /* 0x000f2e000c1e1900 */
[----:B------:R-:W4:Y:S04]  /*06b0*/  @P0 LDG.E R27, desc[UR4][R8.64+0x8c] ;  /* 0x00008c04081b0981 */ /* 0x000f28000c1e1900 */
[----:B------:R-:W4:Y:S04]  /*06c0*/  @P0 LDG.E R26, desc[UR4][R8.64+0x94] ;  /* 0x00009404081a0981 */ /* 0x000f28000c1e1900 */
        /* <DEDUP_REMOVED lines=11> */
[----:B------:R-:W-:Y:S02]  /*0780*/  @P6 LOP3.LUT R2, R2, R25, RZ, 0x3c, !PT ;  /* 0x0000001902026212 */ /* 0x000fe400078e3cff */
[----:B------:R-:W-:Y:S02]  /*0790*/  @P0 LOP3.LUT R14, R14, R27, RZ, 0x3c, !PT ;  /* 0x0000001b0e0e0212 */ /* 0x000fe400078e3cff */
[----:B--2---:R-:W-:Y:S02]  /*07a0*/  @P6 LOP3.LUT R6, R6, R19, RZ, 0x3c, !PT ;  /* 0x0000001306066212 */ /* 0x004fe400078e3cff */
[----:B---3--:R-:W-:Y:S02]  /*07b0*/  @P6 LOP3.LUT R3, R3, R20, RZ, 0x3c, !PT ;  /* 0x0000001403036212 */ /* 0x008fe400078e3cff */
[----:B------:R-:W-:Y:S02]  /*07c0*/  @P6 LOP3.LUT R7, R7, R24, RZ, 0x3c, !PT ;  /* 0x0000001807076212 */ /* 0x000fe400078e3cff */
[----:B------:R-:W-:-:S02]  /*07d0*/  @P0 LOP3.LUT R3, R3, R26, RZ, 0x3c, !PT ;  /* 0x0000001a03030212 */ /* 0x000fc400078e3cff */
[----:B----4-:R-:W-:Y:S02]  /*07e0*/  @P0 LOP3.LUT R2, R2, R21, RZ, 0x3c, !PT ;  /* 0x0000001502020212 */ /* 0x010fe400078e3cff */
[----:B------:R-:W-:Y:S02]  /*07f0*/  @P0 LOP3.LUT R7, R7, R28, RZ, 0x3c, !PT ;  /* 0x0000001c07070212 */ /* 0x000fe400078e3cff */
[----:B------:R-:W-:Y:S02]  /*0800*/  @P0 LOP3.LUT R6, R6, R23, RZ, 0x3c, !PT ;  /* 0x0000001706060212 */ /* 0x000fe400078e3cff */
[----:B------:R-:W-:-:S13]  /*0810*/  R2P PR, R22.B1, 0x7f ;  /* 0x0000007f16007804 */ /* 0x000fda0000001000 */
[----:B------:R-:W2:Y:S04]  /*0820*/  @P0 LDG.E R19, desc[UR4][R8.64+0xa0] ;  /* 0x0000a00408130981 */ /* 0x000ea8000c1e1900 */
[----:B------:R-:W3:Y:S04]  /*0830*/  @P1 LDG.E R23, desc[UR4][R8.64+0xb4] ;  /* 0x0000b40408171981 */ /* 0x000ee8000c1e1900 */
[----:B------:R-:W4:Y:S04]  /*0840*/  @P0 LDG.E R21, desc[UR4][R8.64+0xa4] ;  /* 0x0000a40408150981 */ /* 0x000f28000c1e1900 */
[----:B------:R-:W4:Y:S04]  /*0850*/  @P2 LDG.E R25, desc[UR4][R8.64+0xc8] ;  /* 0x0000c80408192981 */ /* 0x000f28000c1e1900 */
[----:B------:R-:W4:Y:S04]  /*0860*/  @P3 LDG.E R27, desc[UR4][R8.64+0xdc] ;  /* 0x0000dc04081b3981 */ /* 0x000f28000c1e1900 */
[----:B------:R-:W4:Y:S04]  /*0870*/  @P0 LDG.E R20, desc[UR4][R8.64+0xa8] ;  /* 0x0000a80408140981 */ /* 0x000f28000c1e1900 */
[----:B------:R-:W4:Y:S04]  /*0880*/  @P0 LDG.E R24, desc[UR4][R8.64+0xb0] ;  /* 0x0000b00408180981 */ /* 0x000f28000c1e1900 */
[----:B------:R-:W4:Y:S04]  /*0890*/  @P4 LDG.E R29, desc[UR4][R8.64+0xf0] ;  /* 0x0000f004081d4981 */ /* 0x000f28000c1e1900 */
[----:B------:R-:W4:Y:S01]  /*08a0*/  @P1 LDG.E R26, desc[UR4][R8.64+0xc4] ;  /* 0x0000c404081a1981 */ /* 0x000f22000c1e1900 */
[----:B--2---:R-:W-:-:S03]  /*08b0*/  @P0 LOP3.LUT R14, R14, R19, RZ, 0x3c, !PT ;  /* 0x000000130e0e0212 */ /* 0x004fc600078e3cff */
[----:B------:R-:W2:Y:S01]  /*08c0*/  @P0 LDG.E R19, desc[UR4][R8.64+0xac] ;  /* 0x0000ac0408130981 */ /* 0x000ea2000c1e1900 */
[----:B---3--:R-:W-:-:S03]  /*08d0*/  @P1 LOP3.LUT R14, R14, R23, RZ, 0x3c, !PT ;  /* 0x000000170e0e1212 */ /* 0x008fc600078e3cff */
[----:B------:R-:W3:Y:S01]  /*08e0*/  @P1 LDG.E R23, desc[UR4][R8.64+0xc0] ;  /* 0x0000c00408171981 */ /* 0x000ee2000c1e1900 */
[----:B----4-:R-:W-:-:S03]  /*08f0*/  @P0 LOP3.LUT R2, R2, R21, RZ, 0x3c, !PT ;  /* 0x0000001502020212 */ /* 0x010fc600078e3cff */
[----:B------:R-:W4:Y:S01]  /*0900*/  @P1 LDG.E R21, desc[UR4][R8.64+0xb8] ;  /* 0x0000b80408151981 */ /* 0x000f22000c1e1900 */
[----:B------:R-:W-:-:S03]  /*0910*/  @P2 LOP3.LUT R14, R14, R25, RZ, 0x3c, !PT ;  /* 0x000000190e0e2212 */ /* 0x000fc600078e3cff */
[----:B------:R-:W4:Y:S01]  /*0920*/  @P5 LDG.E R25, desc[UR4][R8.64+0x104] ;  /* 0x0001040408195981 */ /* 0x000f22000c1e1900 */
[----:B------:R-:W-:-:S03]  /*0930*/  @P3 LOP3.LUT R14, R14, R27, RZ, 0x3c, !PT ;  /* 0x0000001b0e0e3212 */ /* 0x000fc600078e3cff */
[----:B------:R-:W4:Y:S01]  /*0940*/  @P6 LDG.E R27, desc[UR4][R8.64+0x118] ;  /* 0x00011804081b6981 */ /* 0x000f22000c1e1900 */
[----:B------:R-:W-:-:S03]  /*0950*/  @P0 LOP3.LUT R3, R3, R20, RZ, 0x3c, !PT ;  /* 0x0000001403030212 */ /* 0x000fc600078e3cff */
[----:B------:R-:W4:Y:S01]  /*0960*/  @P1 LDG.E R20, desc[UR4][R8.64+0xbc] ;  /* 0x0000bc0408141981 */ /* 0x000f22000c1e1900 */
[----:B------:R-:W-:-:S03]  /*0970*/  @P0 LOP3.LUT R7, R7, R24, RZ, 0x3c, !PT ;  /* 0x0000001807070212 */ /* 0x000fc600078e3cff */
[----:B------:R-:W4:Y:S01]  /*0980*/  @P2 LDG.E R24, desc[UR4][R8.64+0xd8] ;  /* 0x0000d80408182981 */ /* 0x000f22000c1e1900 */
[----:B------:R-:W-:Y:S02]  /*0990*/  @P4 LOP3.LUT R14, R14, R29, RZ, 0x3c, !PT ;  /* 0x0000001d0e0e4212 */ /* 0x000fe400078e3cff */
[----:B------:R-:W-:Y:S02]  /*09a0*/  @P1 LOP3.LUT R7, R7, R26, RZ, 0x3c, !PT ;  /* 0x0000001a07071212 */ /* 0x000fe400078e3cff */
[----:B------:R-:W4:Y:S01]  /*09b0*/  @P3 LDG.E R26, desc[UR4][R8.64+0xe4] ;  /* 0x0000e404081a3981 */ /* 0x000f22000c1e1900 */
[----:B--2---:R-:W-:Y:S02]  /*09c0*/  @P0 LOP3.LUT R6, R6, R19, RZ, 0x3c, !PT ;  /* 0x0000001306060212 */ /* 0x004fe400078e3cff */
[----:B------:R-:W-:Y:S01]  /*09d0*/  LOP3.LUT P0, RZ, R22, 0x8000, RZ, 0xc0, !PT ;  /* 0x0000800016ff7812 */ /* 0x000fe2000780c0ff */
[----:B------:R-:W2:Y:S01]  /*09e0*/  @P2 LDG.E R19, desc[UR4][R8.64+0xcc] ;  /* 0x0000cc0408132981 */ /* 0x000ea2000c1e1900 */
[----:B---3--:R-:W-:-:S03]  /*09f0*/  @P1 LOP3.LUT R6, R6, R23, RZ, 0x3c, !PT ;  /* 0x0000001706061212 */ /* 0x008fc600078e3cff */
[----:B------:R-:W3:Y:S01]  /*0a00*/  @P2 LDG.E R22, desc[UR4][R8.64+0xd0] ;  /* 0x0000d00408162981 */ /* 0x000ee2000c1e1900 */
[----:B----4-:R-:W-:-:S03]  /*0a10*/  @P1 LOP3.LUT R2, R2, R21, RZ, 0x3c, !PT ;  /* 0x0000001502021212 */ /* 0x010fc600078e3cff */
[----:B------:R-:W4:Y:S01]  /*0a20*/  @P2 LDG.E R21, desc[UR4][R8.64+0xd4] ;  /* 0x0000d40408152981 */ /* 0x000f22000c1e1900 */
[----:B------:R-:W-:-:S03]  /*0a30*/  @P5 LOP3.LUT R14, R14, R25, RZ, 0x3c, !PT ;  /* 0x000000190e0e5212 */ /* 0x000fc600078e3cff */
[----:B------:R-:W4:Y:S04]  /*0a40*/  @P3 LDG.E R23, desc[UR4][R8.64+0xe0] ;  /* 0x0000e00408173981 */ /* 0x000f28000c1e1900 */
[----:B------:R-:W4:Y:S01]  /*0a50*/  @P3 LDG.E R25, desc[UR4][R8.64+0xe8] ;  /* 0x0000e80408193981 */ /* 0x000f22000c1e1900 */
[----:B------:R-:W-:-:S03]  /*0a60*/  @P1 LOP3.LUT R3, R3, R20, RZ, 0x3c, !PT ;  /* 0x0000001403031212 */ /* 0x000fc600078e3cff */
[----:B------:R-:W4:Y:S01]  /*0a70*/  @P3 LDG.E R20, desc[UR4][R8.64+0xec] ;  /* 0x0000ec0408143981 */ /* 0x000f22000c1e1900 */
[----:B------:R-:W-:-:S03]  /*0a80*/  @P2 LOP3.LUT R7, R7, R24, RZ, 0x3c, !PT ;  /* 0x0000001807072212 */ /* 0x000fc600078e3cff */
        /* <DEDUP_REMOVED lines=8> */
[----:B------:R-:W-:Y:S02]  /*0b10*/  @P3 LOP3.LUT R3, R3, R26, RZ, 0x3c, !PT ;  /* 0x0000001a03033212 */ /* 0x000fe400078e3cff */
[----:B------:R-:W-:Y:S01]  /*0b20*/  @P3 LOP3.LUT R2, R2, R23, RZ, 0x3c, !PT ;  /* 0x0000001702023212 */ /* 0x000fe200078e3cff */
[----:B------:R-:W4:Y:S01]  /*0b30*/  @P5 LDG.E R26, desc[UR4][R8.64+0x10c] ;  /* 0x00010c04081a5981 */ /* 0x000f22000c1e1900 */
[----:B------:R-:W-:-:S03]  /*0b40*/  @P3 LOP3.LUT R6, R6, R25, RZ, 0x3c, !PT ;  /* 0x0000001906063212 */ /* 0x000fc600078e3cff */
[----:B------:R-:W4:Y:S04]  /*0b50*/  @P5 LDG.E R23, desc[UR4][R8.64+0x108] ;  /* 0x0001080408175981 */ /* 0x000f28000c1e1900 */
        /* <DEDUP_REMOVED lines=19> */
[----:B------:R-:W-:-:S05]  /*0c90*/  VIADD R18, R18, 0x10 ;  /* 0x0000001012127836 */ /* 0x000fca0000000000 */
[----:B------:R-:W-:Y:S02]  /*0ca0*/  ISETP.NE.AND P1, PT, R18, 0x20, PT ;  /* 0x000000201200780c */ /* 0x000fe40003f25270 */
[----:B------:R-:W-:-:S04]  /*0cb0*/  @P5 LOP3.LUT R7, R7, R20, RZ, 0x3c, !PT ;  /* 0x0000001407075212 */ /* 0x000fc800078e3cff */
[----:B------:R-:W-:Y:S02]  /*0cc0*/  @P6 LOP3.LUT R7, R7, R24, RZ, 0x3c, !PT ;  /* 0x0000001807076212 */ /* 0x000fe400078e3cff */
[----:B------:R-:W-:Y:S02]  /*0cd0*/  @P0 LOP3.LUT R14, R14, R27, RZ, 0x3c, !PT ;  /* 0x0000001b0e0e0212 */ /* 0x000fe400078e3cff */
[----:B------:R-:W-:Y:S02]  /*0ce0*/  @P0 LOP3.LUT R7, R7, R28, RZ, 0x3c, !PT ;  /* 0x0000001c07070212 */ /* 0x000fe400078e3cff */
[----:B--2---:R-:W-:Y:S02]  /*0cf0*/  @P6 LOP3.LUT R2, R2, R19, RZ, 0x3c, !PT ;  /* 0x0000001302026212 */ /* 0x004fe400078e3cff */
[----:B---3--:R-:W-:Y:S02]  /*0d00*/  @P6 LOP3.LUT R3, R3, R22, RZ, 0x3c, !PT ;  /* 0x0000001603036212 */ /* 0x008fe400078e3cff */
[----:B----4-:R-:W-:-:S02]  /*0d10*/  @P6 LOP3.LUT R6, R6, R21, RZ, 0x3c, !PT ;  /* 0x0000001506066212 */ /* 0x010fc400078e3cff */
[----:B------:R-:W-:Y:S02]  /*0d20*/  @P0 LOP3.LUT R3, R3, R26, RZ, 0x3c, !PT ;  /* 0x0000001a03030212 */ /* 0x000fe400078e3cff */
[----:B------:R-:W-:Y:S02]  /*0d30*/  @P0 LOP3.LUT R2, R2, R23, RZ, 0x3c, !PT ;  /* 0x0000001702020212 */ /* 0x000fe400078e3cff */
[----:B------:R-:W-:Y:S01]  /*0d40*/  @P0 LOP3.LUT R6, R6, R25, RZ, 0x3c, !PT ;  /* 0x0000001906060212 */ /* 0x000fe200078e3cff */
[----:B------:R-:W-:Y:S06]  /*0d50*/  @P1 BRA `(.L_x_13) ;  /* 0xfffffff400481947 */ /* 0x000fec000383ffff */
[----:B------:R-:W-:-:S05]  /*0d60*/  VIADD R16, R16, 0x1 ;  /* 0x0000000110107836 */ /* 0x000fca0000000000 */
[----:B------:R-:W-:-:S13]  /*0d70*/  ISETP.NE.AND P0, PT, R16, 0x5, PT ;  /* 0x000000051000780c */ /* 0x000fda0003f05270 */
[----:B------:R-:W-:Y:S05]  /*0d80*/  @P0 BRA `(.L_x_14) ;  /* 0xfffffff400200947 */ /* 0x000fea000383ffff */
[----:B------:R-:W0:Y:S01]  /*0d90*/  LDC.64 R8, c[0x0][0x380] ;  /* 0x0000e000ff087b82 */ /* 0x000e220000000a00 */
[----:B------:R-:W-:Y:S01]  /*0da0*/  IMAD R15, R0, 0x40, R15 ;  /* 0x00000040000f7824 */ /* 0x000fe200078e020f */
[----:B------:R-:W-:Y:S01]  /*0db0*/  LOP3.LUT R16, R11, 0x3, RZ, 0xc0, !PT ;  /* 0x000000030b107812 */ /* 0x000fe200078ec0ff */
[----:B------:R-:W-:-:S05]  /*0dc0*/  VIADD R13, R13, 0x1 ;  /* 0x000000010d0d7836 */ /* 0x000fca0000000000 */
[----:B------:R-:W-:Y:S01]  /*0dd0*/  ISETP.GE.U32.AND P0, PT, R13, R16, PT ;  /* 0x000000100d00720c */ /* 0x000fe20003f06070 */
[----:B0-----:R-:W-:-:S05]  /*0de0*/  IMAD.WIDE R8, R15, 0x30, R8 ;  /* 0x000000300f087825 */ /* 0x001fca00078e0208 */
[----:B------:R0:W-:Y:S04]  /*0df0*/  STG.E.64 desc[UR4][R8.64+0x8], R2 ;  /* 0x0000080208007986 */ /* 0x0001e8000c101b04 */
[----:B------:R0:W-:Y:S04]  /*0e00*/  STG.E.64 desc[UR4][R8.64+0x10], R6 ;  /* 0x0000100608007986 */ /* 0x0001e8000c101b04 */
[----:B------:R0:W-:Y:S01]  /*0e10*/  STG.E desc[UR4][R8.64+0x4], R14 ;  /* 0x0000040e08007986 */ /* 0x0001e2000c101904 */
[----:B------:R-:W-:Y:S05]  /*0e20*/  @!P0 BRA `(.L_x_15) ;  /* 0xfffffff000e88947 */ /* 0x000fea000383ffff */
.L_x_12:
[----:B------:R-:W-:Y:S05]  /*0e30*/  BSYNC.RECONVERGENT B1 ;  /* 0x0000000000017941 */ /* 0x000fea0003800200 */
.L_x_11:
[C---:B------:R-:W-:Y:S01]  /*0e40*/  ISETP.GT.U32.AND P0, PT, R11.reuse, 0x3, PT ;  /* 0x000000030b00780c */ /* 0x040fe20003f04070 */
[----:B------:R-:W-:Y:S01]  /*0e50*/  VIADD R12, R12, 0x1 ;  /* 0x000000010c0c7836 */ /* 0x000fe20000000000 */
[--C-:B------:R-:W-:Y:S02]  /*0e60*/  SHF.R.U64 R11, R11, 0x2, R10.reuse ;  /* 0x000000020b0b7819 */ /* 0x100fe4000000120a */
[----:B------:R-:W-:Y:S02]  /*0e70*/  ISETP.GT.U32.AND.EX P0, PT, R10, RZ, PT, P0 ;  /* 0x000000ff0a00720c */ /* 0x000fe40003f04100 */
[----:B------:R-:W-:-:S11]  /*0e80*/  SHF.R.U32.HI R10, RZ, 0x2, R10 ;  /* 0x00000002ff0a7819 */ /* 0x000fd6000001160a */
[----:B------:R-:W-:Y:S05]  /*0e90*/  @P0 BRA `(.L_x_16) ;  /* 0xfffffff000ac0947 */ /* 0x000fea000383ffff */
.L_x_10:
[----:B------:R-:W-:Y:S05]  /*0ea0*/  BSYNC.RECONVERGENT B0 ;  /* 0x0000000000007941 */ /* 0x000fea0003800200 */
.L_x_9:
[----:B0-----:R-:W0:Y:S01]  /*0eb0*/  S2R R5, SR_TID.X ;  /* 0x0000000000057919 */ /* 0x001e220000002100 */
[----:B------:R-:W1:Y:S01]  /*0ec0*/  LDC.64 R2, c[0x0][0x380] ;  /* 0x0000e000ff027b82 */ /* 0x000e620000000a00 */
[----:B0-----:R-:W-:-:S04]  /*0ed0*/  IMAD R5, R0, 0x40, R5 ;  /* 0x0000004000057824 */ /* 0x001fc800078e0205 */
[----:B-1----:R-:W-:-:S05]  /*0ee0*/  IMAD.WIDE R2, R5, 0x30, R2 ;  /* 0x0000003005027825 */ /* 0x002fca00078e0202 */
[----:B------:R-:W-:Y:S04]  /*0ef0*/  STG.E.64 desc[UR4][R2.64+0x18], RZ ;  /* 0x000018ff02007986 */ /* 0x000fe8000c101b04 */
[----:B------:R-:W-:Y:S04]  /*0f00*/  STG.E desc[UR4][R2.64+0x20], RZ ;  /* 0x000020ff02007986 */ /* 0x000fe8000c101904 */
[----:B------:R-:W-:Y:S01]  /*0f10*/  STG.E.64 desc[UR4][R2.64+0x28], RZ ;  /* 0x000028ff02007986 */ /* 0x000fe2000c101b04 */
[----:B------:R-:W-:Y:S05]  /*0f20*/  EXIT ;  /* 0x000000000000794d */ /* 0x000fea0003800000 */
.L_x_17:
        /* <DEDUP_REMOVED lines=13> */
.L_x_21:


//--------------------- .nv.global.init           --------------------------
	.section	.nv.global.init,"aw",@progbits
	.align	4
.nv.global.init:
	.type		mrg32k3aM1SubSeq,@object
	.size		mrg32k3aM1SubSeq,(mrg32k3aM2SubSeq - mrg32k3aM1SubSeq)
mrg32k3aM1SubSeq:
        /*0000*/ 	.byte	0x0b, 0xcc, 0xee, 0x04, 0x73, 0x29, 0x8b, 0x6f, 0xf6, 0x53, 0x03, 0xf6, 0x23, 0xf6, 0xea, 0xda
        /* <DEDUP_REMOVED lines=125> */
	.type		mrg32k3aM2SubSeq,@object
	.size		mrg32k3aM2SubSeq,(mrg32k3aM1 - mrg32k3aM2SubSeq)
mrg32k3aM2SubSeq:
        /* <DEDUP_REMOVED lines=126> */
	.type		mrg32k3aM1,@object
	.size		mrg32k3aM1,(mrg32k3aM1Seq - mrg32k3aM1)
mrg32k3aM1:
        /* <DEDUP_REMOVED lines=144> */
	.type		mrg32k3aM1Seq,@object
	.size		mrg32k3aM1Seq,(mrg32k3aM2 - mrg32k3aM1Seq)
mrg32k3aM1Seq:
        /* <DEDUP_REMOVED lines=144> */
	.type		mrg32k3aM2,@object
	.size		mrg32k3aM2,(mrg32k3aM2Seq - mrg32k3aM2)
mrg32k3aM2:
        /* <DEDUP_REMOVED lines=144> */
	.type		mrg32k3aM2Seq,@object
	.size		mrg32k3aM2Seq,(precalc_xorwow_matrix - mrg32k3aM2Seq)
mrg32k3aM2Seq:
        /* <DEDUP_REMOVED lines=144> */
	.type		precalc_xorwow_matrix,@object
	.size		precalc_xorwow_matrix,(precalc_xorwow_offset_matrix - precalc_xorwow_matrix)
precalc_xorwow_matrix:
        /* <DEDUP_REMOVED lines=6400> */
	.type		precalc_xorwow_offset_matrix,@object
	.size		precalc_xorwow_offset_matrix,(.L_1 - precalc_xorwow_offset_matrix)
precalc_xorwow_offset_matrix:
        /* <DEDUP_REMOVED lines=6400> */
.L_1:


//--------------------- .nv.shared._Z12shmem_reducePiS_ --------------------------
	.section	.nv.shared._Z12shmem_reducePiS_,"aw",@nobits
	.sectionflags	@""
	.align	16
	.zero		1024


//--------------------- .nv.shared.reserved.0     --------------------------
	.section	.nv.shared.reserved.0,"aw",@nobits
	.weak		__nv_reservedSMEM_offset_0_alias
	.size		__nv_reservedSMEM_offset_0_alias, 0, 64
	.other		__nv_reservedSMEM_offset_0_alias,@"STO_CUDA_RESERVED_SHARED STV_DEFAULT"
__nv_reservedSMEM_offset_0_alias:
	.zero		0
	.zero		64


//--------------------- .nv.shared._Z23generate_uniform_kernelP17curandStateXORWOWiPi --------------------------
	.section	.nv.shared._Z23generate_uniform_kernelP17curandStateXORWOWiPi,"aw",@nobits
	.sectionflags	@""
	.align	16
	.zero		1024


//--------------------- .nv.shared._Z12setup_kernelP17curandStateXORWOW --------------------------
	.section	.nv.shared._Z12setup_kernelP17curandStateXORWOW,"aw",@nobits
	.sectionflags	@""
	.align	16
	.zero		1024


//--------------------- .nv.constant0._Z12shmem_reducePiS_ --------------------------
	.section	.nv.constant0._Z12shmem_reducePiS_,"a",@progbits
	.sectionflags	@""
	.align	4
.nv.constant0._Z12shmem_reducePiS_:
	.zero		912


//--------------------- .nv.constant0._Z23generate_uniform_kernelP17curandStateXORWOWiPi --------------------------
	.section	.nv.constant0._Z23generate_uniform_kernelP17curandStateXORWOWiPi,"a",@progbits
	.sectionflags	@""
	.align	4
.nv.constant0._Z23generate_uniform_kernelP17curandStateXORWOWiPi:
	.zero		920


//--------------------- .nv.constant0._Z12setup_kernelP17curandStateXORWOW --------------------------
	.section	.nv.constant0._Z12setup_kernelP17curandStateXORWOW,"a",@progbits
	.sectionflags	@""
	.align	4
.nv.constant0._Z12setup_kernelP17curandStateXORWOW:
	.zero		904


//--------------------- SYMBOLS --------------------------

	.type		.nv.reservedSmem.offset0,@object
	.size		.nv.reservedSmem.offset0,0x4
	.type		.nv.reservedSmem.cap,@object
	.size		.nv.reservedSmem.cap,0x4
